//
// Generated by NVIDIA NVVM Compiler
//
// Compiler Build ID: CL-36424714
// Cuda compilation tools, release 13.0, V13.0.88
// Based on NVVM 20.0.0
//

.version 9.0
.target sm_100
.address_size 64

	// .globl	_Z19left_looking_kernelPfi
.extern .shared .align 16 .b8 s_current_panel[];

.visible .entry _Z19left_looking_kernelPfi(
	.param .u64 .ptr .align 1 _Z19left_looking_kernelPfi_param_0,
	.param .u32 _Z19left_looking_kernelPfi_param_1
)
{
	.reg .pred 	%p<88>;
	.reg .b32 	%r<305>;
	.reg .b32 	%f<428>;
	.reg .b64 	%rd<67>;

	ld.param.u64 	%rd3, [_Z19left_looking_kernelPfi_param_0];
	ld.param.u32 	%r107, [_Z19left_looking_kernelPfi_param_1];
	cvta.to.global.u64 	%rd1, %rd3;
	mov.u32 	%r1, %tid.y;
	mov.u32 	%r108, %ntid.x;
	mov.u32 	%r2, %tid.x;
	mad.lo.s32 	%r3, %r1, %r108, %r2;
	shr.s32 	%r109, %r107, 31;
	shr.u32 	%r110, %r109, 26;
	add.s32 	%r111, %r107, %r110;
	shr.s32 	%r4, %r111, 6;
	setp.lt.s32 	%p2, %r107, 64;
	@%p2 bra 	$L__BB0_125;
	mov.u32 	%r5, %ntid.y;
	shl.b32 	%r113, %r107, 6;
	add.s32 	%r114, %r113, %r3;
	shl.b32 	%r115, %r114, 2;
	mov.u32 	%r116, s_current_panel;
	add.s32 	%r6, %r116, %r115;
	shl.b32 	%r117, %r107, 8;
	add.s32 	%r7, %r116, %r117;
	shl.b32 	%r8, %r1, 6;
	add.s32 	%r120, %r8, %r2;
	shl.b32 	%r121, %r120, 2;
	add.s32 	%r9, %r116, %r121;
	shl.b32 	%r10, %r2, 6;
	or.b32  	%r11, %r1, %r2;
	setp.le.u32 	%p3, %r2, %r1;
	max.u32 	%r122, %r1, %r2;
	setp.lt.u32 	%p4, %r122, 63;
	and.pred  	%p1, %p4, %p3;
	add.s32 	%r12, %r10, 64;
	and.b32  	%r13, %r4, 7;
	and.b32  	%r14, %r4, 3;
	shl.b32 	%r123, %r1, 8;
	add.s32 	%r15, %r7, %r123;
	shl.b32 	%r124, %r2, 2;
	add.s32 	%r16, %r7, %r124;
	mul.lo.s32 	%r125, %r5, %r107;
	shl.b32 	%r17, %r125, 3;
	mad.lo.s32 	%r126, %r5, 7, %r1;
	mad.lo.s32 	%r18, %r107, %r126, %r2;
	mad.lo.s32 	%r127, %r5, 6, %r1;
	mad.lo.s32 	%r19, %r107, %r127, %r2;
	mad.lo.s32 	%r128, %r5, 5, %r1;
	mad.lo.s32 	%r20, %r107, %r128, %r2;
	shl.b32 	%r129, %r5, 2;
	add.s32 	%r130, %r1, %r129;
	mad.lo.s32 	%r21, %r107, %r130, %r2;
	mad.lo.s32 	%r131, %r5, 3, %r1;
	mad.lo.s32 	%r22, %r107, %r131, %r2;
	shl.b32 	%r132, %r5, 1;
	add.s32 	%r133, %r1, %r132;
	mad.lo.s32 	%r23, %r107, %r133, %r2;
	add.s32 	%r134, %r1, %r5;
	mad.lo.s32 	%r24, %r107, %r134, %r2;
	mov.b32 	%r283, 0;
	not.pred 	%p21, %p1;
$L__BB0_2:
	mov.u32 	%r25, %r283;
	add.s32 	%r136, %r4, -1;
	setp.lt.u32 	%p5, %r136, 7;
	shl.b32 	%r26, %r25, 6;
	add.s32 	%r27, %r26, %r2;
	mov.b32 	%r295, 0;
	@%p5 bra 	$L__BB0_5;
	and.b32  	%r137, %r4, 33554424;
	neg.s32 	%r293, %r137;
	shl.b32 	%r138, %r3, 2;
	mov.u32 	%r139, s_current_panel;
	add.s32 	%r140, %r138, %r139;
	add.s32 	%r285, %r140, 65536;
	mad.lo.s32 	%r141, %r1, %r107, %r2;
	add.s32 	%r292, %r141, %r26;
	add.s32 	%r291, %r18, %r26;
	add.s32 	%r290, %r19, %r26;
	add.s32 	%r289, %r20, %r26;
	add.s32 	%r288, %r21, %r26;
	add.s32 	%r287, %r22, %r26;
	add.s32 	%r286, %r23, %r26;
	add.s32 	%r284, %r24, %r26;
$L__BB0_4:
	.pragma "nounroll";
	and.b32  	%r295, %r4, 33554424;
	mul.wide.s32 	%rd4, %r292, 4;
	add.s64 	%rd5, %rd1, %rd4;
	ld.global.f32 	%f4, [%rd5];
	st.shared.f32 	[%r285+-65536], %f4;
	mul.wide.s32 	%rd6, %r284, 4;
	add.s64 	%rd7, %rd1, %rd6;
	ld.global.f32 	%f5, [%rd7];
	st.shared.f32 	[%r285+-49152], %f5;
	mul.wide.s32 	%rd8, %r286, 4;
	add.s64 	%rd9, %rd1, %rd8;
	ld.global.f32 	%f6, [%rd9];
	st.shared.f32 	[%r285+-32768], %f6;
	mul.wide.s32 	%rd10, %r287, 4;
	add.s64 	%rd11, %rd1, %rd10;
	ld.global.f32 	%f7, [%rd11];
	st.shared.f32 	[%r285+-16384], %f7;
	mul.wide.s32 	%rd12, %r288, 4;
	add.s64 	%rd13, %rd1, %rd12;
	ld.global.f32 	%f8, [%rd13];
	st.shared.f32 	[%r285], %f8;
	mul.wide.s32 	%rd14, %r289, 4;
	add.s64 	%rd15, %rd1, %rd14;
	ld.global.f32 	%f9, [%rd15];
	st.shared.f32 	[%r285+16384], %f9;
	mul.wide.s32 	%rd16, %r290, 4;
	add.s64 	%rd17, %rd1, %rd16;
	ld.global.f32 	%f10, [%rd17];
	st.shared.f32 	[%r285+32768], %f10;
	mul.wide.s32 	%rd18, %r291, 4;
	add.s64 	%rd19, %rd1, %rd18;
	ld.global.f32 	%f11, [%rd19];
	st.shared.f32 	[%r285+49152], %f11;
	add.s32 	%r293, %r293, 8;
	add.s32 	%r292, %r292, %r17;
	add.s32 	%r291, %r291, %r17;
	add.s32 	%r290, %r290, %r17;
	add.s32 	%r289, %r289, %r17;
	add.s32 	%r288, %r288, %r17;
	add.s32 	%r287, %r287, %r17;
	add.s32 	%r286, %r286, %r17;
	add.s32 	%r285, %r285, 131072;
	add.s32 	%r284, %r284, %r17;
	setp.ne.s32 	%p6, %r293, 0;
	@%p6 bra 	$L__BB0_4;
$L__BB0_5:
	setp.eq.s32 	%p7, %r13, 0;
	@%p7 bra 	$L__BB0_13;
	add.s32 	%r142, %r13, -1;
	setp.lt.u32 	%p8, %r142, 3;
	@%p8 bra 	$L__BB0_8;
	mad.lo.s32 	%r143, %r295, %r5, %r1;
	mad.lo.s32 	%r144, %r143, %r107, %r27;
	mul.wide.s32 	%rd20, %r144, 4;
	add.s64 	%rd21, %rd1, %rd20;
	ld.global.f32 	%f12, [%rd21];
	shl.b32 	%r145, %r295, 12;
	add.s32 	%r146, %r145, %r3;
	shl.b32 	%r147, %r146, 2;
	mov.u32 	%r148, s_current_panel;
	add.s32 	%r149, %r148, %r147;
	st.shared.f32 	[%r149], %f12;
	add.s32 	%r150, %r143, %r5;
	mad.lo.s32 	%r151, %r150, %r107, %r27;
	mul.wide.s32 	%rd22, %r151, 4;
	add.s64 	%rd23, %rd1, %rd22;
	ld.global.f32 	%f13, [%rd23];
	st.shared.f32 	[%r149+16384], %f13;
	add.s32 	%r152, %r150, %r5;
	mad.lo.s32 	%r153, %r152, %r107, %r27;
	mul.wide.s32 	%rd24, %r153, 4;
	add.s64 	%rd25, %rd1, %rd24;
	ld.global.f32 	%f14, [%rd25];
	st.shared.f32 	[%r149+32768], %f14;
	add.s32 	%r154, %r152, %r5;
	mad.lo.s32 	%r155, %r154, %r107, %r27;
	mul.wide.s32 	%rd26, %r155, 4;
	add.s64 	%rd27, %rd1, %rd26;
	ld.global.f32 	%f15, [%rd27];
	st.shared.f32 	[%r149+49152], %f15;
	add.s32 	%r295, %r295, 4;
$L__BB0_8:
	setp.eq.s32 	%p9, %r14, 0;
	@%p9 bra 	$L__BB0_13;
	setp.eq.s32 	%p10, %r14, 1;
	@%p10 bra 	$L__BB0_11;
	mad.lo.s32 	%r156, %r295, %r5, %r1;
	mad.lo.s32 	%r157, %r156, %r107, %r27;
	mul.wide.s32 	%rd28, %r157, 4;
	add.s64 	%rd29, %rd1, %rd28;
	ld.global.f32 	%f16, [%rd29];
	shl.b32 	%r158, %r295, 12;
	add.s32 	%r159, %r158, %r3;
	shl.b32 	%r160, %r159, 2;
	mov.u32 	%r161, s_current_panel;
	add.s32 	%r162, %r161, %r160;
	st.shared.f32 	[%r162], %f16;
	add.s32 	%r163, %r156, %r5;
	mad.lo.s32 	%r164, %r163, %r107, %r27;
	mul.wide.s32 	%rd30, %r164, 4;
	add.s64 	%rd31, %rd1, %rd30;
	ld.global.f32 	%f17, [%rd31];
	st.shared.f32 	[%r162+16384], %f17;
	add.s32 	%r295, %r295, 2;
$L__BB0_11:
	and.b32  	%r165, %r4, 1;
	setp.eq.b32 	%p11, %r165, 1;
	not.pred 	%p12, %p11;
	@%p12 bra 	$L__BB0_13;
	mad.lo.s32 	%r166, %r295, %r5, %r1;
	mad.lo.s32 	%r167, %r166, %r107, %r27;
	mul.wide.s32 	%rd32, %r167, 4;
	add.s64 	%rd33, %rd1, %rd32;
	ld.global.f32 	%f18, [%rd33];
	shl.b32 	%r168, %r295, 12;
	add.s32 	%r169, %r168, %r3;
	shl.b32 	%r170, %r169, 2;
	mov.u32 	%r171, s_current_panel;
	add.s32 	%r172, %r171, %r170;
	st.shared.f32 	[%r172], %f18;
$L__BB0_13:
	bar.sync 	0;
	setp.eq.s32 	%p13, %r25, 0;
	@%p13 bra 	$L__BB0_23;
	add.s32 	%r174, %r26, %r1;
	mad.lo.s32 	%r64, %r174, %r107, %r2;
	shl.b32 	%r175, %r25, 14;
	add.s32 	%r65, %r9, %r175;
	add.s32 	%r66, %r25, 1;
	mov.b32 	%r297, 0;
$L__BB0_15:
	setp.gt.u32 	%p14, %r2, %r1;
	shl.b32 	%r68, %r297, 6;
	add.s32 	%r176, %r64, %r68;
	mul.wide.s32 	%rd34, %r176, 4;
	add.s64 	%rd35, %rd1, %rd34;
	ld.global.f32 	%f19, [%rd35];
	st.shared.f32 	[%r6], %f19;
	bar.sync 	0;
	@%p14 bra 	$L__BB0_19;
	ld.shared.f32 	%f427, [%r65];
	mov.b32 	%r298, 0;
$L__BB0_17:
	shl.b32 	%r178, %r298, 2;
	add.s32 	%r179, %r15, %r178;
	ld.shared.v4.f32 	{%f20, %f21, %f22, %f23}, [%r179];
	add.s32 	%r180, %r10, %r298;
	shl.b32 	%r181, %r180, 2;
	add.s32 	%r182, %r7, %r181;
	ld.shared.v4.f32 	{%f24, %f25, %f26, %f27}, [%r182];
	mul.f32 	%f28, %f20, %f24;
	sub.f32 	%f29, %f427, %f28;
	mul.f32 	%f30, %f21, %f25;
	sub.f32 	%f31, %f29, %f30;
	mul.f32 	%f32, %f22, %f26;
	sub.f32 	%f33, %f31, %f32;
	mul.f32 	%f34, %f23, %f27;
	sub.f32 	%f35, %f33, %f34;
	ld.shared.v4.f32 	{%f36, %f37, %f38, %f39}, [%r179+16];
	ld.shared.v4.f32 	{%f40, %f41, %f42, %f43}, [%r182+16];
	mul.f32 	%f44, %f36, %f40;
	sub.f32 	%f45, %f35, %f44;
	mul.f32 	%f46, %f37, %f41;
	sub.f32 	%f47, %f45, %f46;
	mul.f32 	%f48, %f38, %f42;
	sub.f32 	%f49, %f47, %f48;
	mul.f32 	%f50, %f39, %f43;
	sub.f32 	%f51, %f49, %f50;
	ld.shared.v4.f32 	{%f52, %f53, %f54, %f55}, [%r179+32];
	ld.shared.v4.f32 	{%f56, %f57, %f58, %f59}, [%r182+32];
	mul.f32 	%f60, %f52, %f56;
	sub.f32 	%f61, %f51, %f60;
	mul.f32 	%f62, %f53, %f57;
	sub.f32 	%f63, %f61, %f62;
	mul.f32 	%f64, %f54, %f58;
	sub.f32 	%f65, %f63, %f64;
	mul.f32 	%f66, %f55, %f59;
	sub.f32 	%f67, %f65, %f66;
	ld.shared.v4.f32 	{%f68, %f69, %f70, %f71}, [%r179+48];
	ld.shared.v4.f32 	{%f72, %f73, %f74, %f75}, [%r182+48];
	mul.f32 	%f76, %f68, %f72;
	sub.f32 	%f77, %f67, %f76;
	mul.f32 	%f78, %f69, %f73;
	sub.f32 	%f79, %f77, %f78;
	mul.f32 	%f80, %f70, %f74;
	sub.f32 	%f81, %f79, %f80;
	mul.f32 	%f82, %f71, %f75;
	sub.f32 	%f427, %f81, %f82;
	add.s32 	%r298, %r298, 16;
	setp.ne.s32 	%p15, %r298, 64;
	@%p15 bra 	$L__BB0_17;
	st.shared.f32 	[%r65], %f427;
$L__BB0_19:
	setp.ge.s32 	%p16, %r66, %r4;
	bar.sync 	0;
	@%p16 bra 	$L__BB0_22;
	add.s32 	%r71, %r68, %r2;
	mov.u32 	%r299, %r66;
$L__BB0_21:
	shl.b32 	%r183, %r299, 6;
	add.s32 	%r184, %r183, %r1;
	mad.lo.s32 	%r185, %r184, %r107, %r71;
	mul.wide.s32 	%rd36, %r185, 4;
	add.s64 	%rd37, %rd1, %rd36;
	ld.global.f32 	%f83, [%rd37];
	st.shared.f32 	[%r6+256], %f83;
	bar.sync 	0;
	shl.b32 	%r186, %r299, 14;
	add.s32 	%r187, %r9, %r186;
	ld.shared.f32 	%f84, [%r187];
	ld.shared.v4.f32 	{%f85, %f86, %f87, %f88}, [%r15];
	ld.shared.f32 	%f89, [%r16+256];
	mul.f32 	%f90, %f85, %f89;
	sub.f32 	%f91, %f84, %f90;
	ld.shared.f32 	%f92, [%r16+512];
	mul.f32 	%f93, %f86, %f92;
	sub.f32 	%f94, %f91, %f93;
	ld.shared.f32 	%f95, [%r16+768];
	mul.f32 	%f96, %f87, %f95;
	sub.f32 	%f97, %f94, %f96;
	ld.shared.f32 	%f98, [%r16+1024];
	mul.f32 	%f99, %f88, %f98;
	sub.f32 	%f100, %f97, %f99;
	ld.shared.v4.f32 	{%f101, %f102, %f103, %f104}, [%r15+16];
	ld.shared.f32 	%f105, [%r16+1280];
	mul.f32 	%f106, %f101, %f105;
	sub.f32 	%f107, %f100, %f106;
	ld.shared.f32 	%f108, [%r16+1536];
	mul.f32 	%f109, %f102, %f108;
	sub.f32 	%f110, %f107, %f109;
	ld.shared.f32 	%f111, [%r16+1792];
	mul.f32 	%f112, %f103, %f111;
	sub.f32 	%f113, %f110, %f112;
	ld.shared.f32 	%f114, [%r16+2048];
	mul.f32 	%f115, %f104, %f114;
	sub.f32 	%f116, %f113, %f115;
	ld.shared.v4.f32 	{%f117, %f118, %f119, %f120}, [%r15+32];
	ld.shared.f32 	%f121, [%r16+2304];
	mul.f32 	%f122, %f117, %f121;
	sub.f32 	%f123, %f116, %f122;
	ld.shared.f32 	%f124, [%r16+2560];
	mul.f32 	%f125, %f118, %f124;
	sub.f32 	%f126, %f123, %f125;
	ld.shared.f32 	%f127, [%r16+2816];
	mul.f32 	%f128, %f119, %f127;
	sub.f32 	%f129, %f126, %f128;
	ld.shared.f32 	%f130, [%r16+3072];
	mul.f32 	%f131, %f120, %f130;
	sub.f32 	%f132, %f129, %f131;
	ld.shared.v4.f32 	{%f133, %f134, %f135, %f136}, [%r15+48];
	ld.shared.f32 	%f137, [%r16+3328];
	mul.f32 	%f138, %f133, %f137;
	sub.f32 	%f139, %f132, %f138;
	ld.shared.f32 	%f140, [%r16+3584];
	mul.f32 	%f141, %f134, %f140;
	sub.f32 	%f142, %f139, %f141;
	ld.shared.f32 	%f143, [%r16+3840];
	mul.f32 	%f144, %f135, %f143;
	sub.f32 	%f145, %f142, %f144;
	ld.shared.f32 	%f146, [%r16+4096];
	mul.f32 	%f147, %f136, %f146;
	sub.f32 	%f148, %f145, %f147;
	ld.shared.v4.f32 	{%f149, %f150, %f151, %f152}, [%r15+64];
	ld.shared.f32 	%f153, [%r16+4352];
	mul.f32 	%f154, %f149, %f153;
	sub.f32 	%f155, %f148, %f154;
	ld.shared.f32 	%f156, [%r16+4608];
	mul.f32 	%f157, %f150, %f156;
	sub.f32 	%f158, %f155, %f157;
	ld.shared.f32 	%f159, [%r16+4864];
	mul.f32 	%f160, %f151, %f159;
	sub.f32 	%f161, %f158, %f160;
	ld.shared.f32 	%f162, [%r16+5120];
	mul.f32 	%f163, %f152, %f162;
	sub.f32 	%f164, %f161, %f163;
	ld.shared.v4.f32 	{%f165, %f166, %f167, %f168}, [%r15+80];
	ld.shared.f32 	%f169, [%r16+5376];
	mul.f32 	%f170, %f165, %f169;
	sub.f32 	%f171, %f164, %f170;
	ld.shared.f32 	%f172, [%r16+5632];
	mul.f32 	%f173, %f166, %f172;
	sub.f32 	%f174, %f171, %f173;
	ld.shared.f32 	%f175, [%r16+5888];
	mul.f32 	%f176, %f167, %f175;
	sub.f32 	%f177, %f174, %f176;
	ld.shared.f32 	%f178, [%r16+6144];
	mul.f32 	%f179, %f168, %f178;
	sub.f32 	%f180, %f177, %f179;
	ld.shared.v4.f32 	{%f181, %f182, %f183, %f184}, [%r15+96];
	ld.shared.f32 	%f185, [%r16+6400];
	mul.f32 	%f186, %f181, %f185;
	sub.f32 	%f187, %f180, %f186;
	ld.shared.f32 	%f188, [%r16+6656];
	mul.f32 	%f189, %f182, %f188;
	sub.f32 	%f190, %f187, %f189;
	ld.shared.f32 	%f191, [%r16+6912];
	mul.f32 	%f192, %f183, %f191;
	sub.f32 	%f193, %f190, %f192;
	ld.shared.f32 	%f194, [%r16+7168];
	mul.f32 	%f195, %f184, %f194;
	sub.f32 	%f196, %f193, %f195;
	ld.shared.v4.f32 	{%f197, %f198, %f199, %f200}, [%r15+112];
	ld.shared.f32 	%f201, [%r16+7424];
	mul.f32 	%f202, %f197, %f201;
	sub.f32 	%f203, %f196, %f202;
	ld.shared.f32 	%f204, [%r16+7680];
	mul.f32 	%f205, %f198, %f204;
	sub.f32 	%f206, %f203, %f205;
	ld.shared.f32 	%f207, [%r16+7936];
	mul.f32 	%f208, %f199, %f207;
	sub.f32 	%f209, %f206, %f208;
	ld.shared.f32 	%f210, [%r16+8192];
	mul.f32 	%f211, %f200, %f210;
	sub.f32 	%f212, %f209, %f211;
	ld.shared.v4.f32 	{%f213, %f214, %f215, %f216}, [%r15+128];
	ld.shared.f32 	%f217, [%r16+8448];
	mul.f32 	%f218, %f213, %f217;
	sub.f32 	%f219, %f212, %f218;
	ld.shared.f32 	%f220, [%r16+8704];
	mul.f32 	%f221, %f214, %f220;
	sub.f32 	%f222, %f219, %f221;
	ld.shared.f32 	%f223, [%r16+8960];
	mul.f32 	%f224, %f215, %f223;
	sub.f32 	%f225, %f222, %f224;
	ld.shared.f32 	%f226, [%r16+9216];
	mul.f32 	%f227, %f216, %f226;
	sub.f32 	%f228, %f225, %f227;
	ld.shared.v4.f32 	{%f229, %f230, %f231, %f232}, [%r15+144];
	ld.shared.f32 	%f233, [%r16+9472];
	mul.f32 	%f234, %f229, %f233;
	sub.f32 	%f235, %f228, %f234;
	ld.shared.f32 	%f236, [%r16+9728];
	mul.f32 	%f237, %f230, %f236;
	sub.f32 	%f238, %f235, %f237;
	ld.shared.f32 	%f239, [%r16+9984];
	mul.f32 	%f240, %f231, %f239;
	sub.f32 	%f241, %f238, %f240;
	ld.shared.f32 	%f242, [%r16+10240];
	mul.f32 	%f243, %f232, %f242;
	sub.f32 	%f244, %f241, %f243;
	ld.shared.v4.f32 	{%f245, %f246, %f247, %f248}, [%r15+160];
	ld.shared.f32 	%f249, [%r16+10496];
	mul.f32 	%f250, %f245, %f249;
	sub.f32 	%f251, %f244, %f250;
	ld.shared.f32 	%f252, [%r16+10752];
	mul.f32 	%f253, %f246, %f252;
	sub.f32 	%f254, %f251, %f253;
	ld.shared.f32 	%f255, [%r16+11008];
	mul.f32 	%f256, %f247, %f255;
	sub.f32 	%f257, %f254, %f256;
	ld.shared.f32 	%f258, [%r16+11264];
	mul.f32 	%f259, %f248, %f258;
	sub.f32 	%f260, %f257, %f259;
	ld.shared.v4.f32 	{%f261, %f262, %f263, %f264}, [%r15+176];
	ld.shared.f32 	%f265, [%r16+11520];
	mul.f32 	%f266, %f261, %f265;
	sub.f32 	%f267, %f260, %f266;
	ld.shared.f32 	%f268, [%r16+11776];
	mul.f32 	%f269, %f262, %f268;
	sub.f32 	%f270, %f267, %f269;
	ld.shared.f32 	%f271, [%r16+12032];
	mul.f32 	%f272, %f263, %f271;
	sub.f32 	%f273, %f270, %f272;
	ld.shared.f32 	%f274, [%r16+12288];
	mul.f32 	%f275, %f264, %f274;
	sub.f32 	%f276, %f273, %f275;
	ld.shared.v4.f32 	{%f277, %f278, %f279, %f280}, [%r15+192];
	ld.shared.f32 	%f281, [%r16+12544];
	mul.f32 	%f282, %f277, %f281;
	sub.f32 	%f283, %f276, %f282;
	ld.shared.f32 	%f284, [%r16+12800];
	mul.f32 	%f285, %f278, %f284;
	sub.f32 	%f286, %f283, %f285;
	ld.shared.f32 	%f287, [%r16+13056];
	mul.f32 	%f288, %f279, %f287;
	sub.f32 	%f289, %f286, %f288;
	ld.shared.f32 	%f290, [%r16+13312];
	mul.f32 	%f291, %f280, %f290;
	sub.f32 	%f292, %f289, %f291;
	ld.shared.v4.f32 	{%f293, %f294, %f295, %f296}, [%r15+208];
	ld.shared.f32 	%f297, [%r16+13568];
	mul.f32 	%f298, %f293, %f297;
	sub.f32 	%f299, %f292, %f298;
	ld.shared.f32 	%f300, [%r16+13824];
	mul.f32 	%f301, %f294, %f300;
	sub.f32 	%f302, %f299, %f301;
	ld.shared.f32 	%f303, [%r16+14080];
	mul.f32 	%f304, %f295, %f303;
	sub.f32 	%f305, %f302, %f304;
	ld.shared.f32 	%f306, [%r16+14336];
	mul.f32 	%f307, %f296, %f306;
	sub.f32 	%f308, %f305, %f307;
	ld.shared.v4.f32 	{%f309, %f310, %f311, %f312}, [%r15+224];
	ld.shared.f32 	%f313, [%r16+14592];
	mul.f32 	%f314, %f309, %f313;
	sub.f32 	%f315, %f308, %f314;
	ld.shared.f32 	%f316, [%r16+14848];
	mul.f32 	%f317, %f310, %f316;
	sub.f32 	%f318, %f315, %f317;
	ld.shared.f32 	%f319, [%r16+15104];
	mul.f32 	%f320, %f311, %f319;
	sub.f32 	%f321, %f318, %f320;
	ld.shared.f32 	%f322, [%r16+15360];
	mul.f32 	%f323, %f312, %f322;
	sub.f32 	%f324, %f321, %f323;
	ld.shared.v4.f32 	{%f325, %f326, %f327, %f328}, [%r15+240];
	ld.shared.f32 	%f329, [%r16+15616];
	mul.f32 	%f330, %f325, %f329;
	sub.f32 	%f331, %f324, %f330;
	ld.shared.f32 	%f332, [%r16+15872];
	mul.f32 	%f333, %f326, %f332;
	sub.f32 	%f334, %f331, %f333;
	ld.shared.f32 	%f335, [%r16+16128];
	mul.f32 	%f336, %f327, %f335;
	sub.f32 	%f337, %f334, %f336;
	ld.shared.f32 	%f338, [%r16+16384];
	mul.f32 	%f339, %f328, %f338;
	sub.f32 	%f340, %f337, %f339;
	st.shared.f32 	[%r187], %f340;
	bar.sync 	0;
	add.s32 	%r299, %r299, 1;
	setp.ne.s32 	%p17, %r299, %r4;
	@%p17 bra 	$L__BB0_21;
$L__BB0_22:
	add.s32 	%r297, %r297, 1;
	setp.ne.s32 	%p18, %r297, %r25;
	@%p18 bra 	$L__BB0_15;
$L__BB0_23:
	shl.b32 	%r189, %r25, 14;
	mov.u32 	%r190, s_current_panel;
	add.s32 	%r75, %r190, %r189;
	add.s32 	%r191, %r8, %r2;
	shl.b32 	%r192, %r191, 2;
	add.s32 	%r193, %r192, %r75;
	add.s32 	%r76, %r193, 256;
	mad.lo.s32 	%r77, %r2, 260, %r75;
	mov.b32 	%r300, 0;
$L__BB0_24:
	setp.ne.s32 	%p19, %r11, 0;
	shl.b32 	%r194, %r300, 6;
	add.s32 	%r195, %r194, %r300;
	shl.b32 	%r196, %r195, 2;
	add.s32 	%r79, %r75, %r196;
	@%p19 bra 	$L__BB0_26;
	ld.shared.f32 	%f341, [%r79];
	sqrt.rn.f32 	%f342, %f341;
	st.shared.f32 	[%r79], %f342;
$L__BB0_26:
	bar.sync 	0;
	setp.ne.s32 	%p20, %r2, %r300;
	or.pred  	%p22, %p21, %p20;
	@%p22 bra 	$L__BB0_28;
	ld.shared.f32 	%f343, [%r76];
	ld.shared.f32 	%f344, [%r77];
	div.rn.f32 	%f345, %f343, %f344;
	st.shared.f32 	[%r76], %f345;
$L__BB0_28:
	bar.sync 	0;
	setp.lt.u32 	%p23, %r2, %r300;
	add.s32 	%r198, %r300, %r8;
	shl.b32 	%r199, %r198, 2;
	add.s32 	%r80, %r75, %r199;
	add.s32 	%r200, %r12, %r300;
	shl.b32 	%r201, %r200, 2;
	add.s32 	%r81, %r75, %r201;
	or.pred  	%p25, %p21, %p23;
	@%p25 bra 	$L__BB0_30;
	ld.shared.f32 	%f346, [%r80+256];
	ld.shared.f32 	%f347, [%r81];
	mul.f32 	%f348, %f346, %f347;
	ld.shared.f32 	%f349, [%r76+4];
	sub.f32 	%f350, %f349, %f348;
	st.shared.f32 	[%r76+4], %f350;
$L__BB0_30:
	bar.sync 	0;
	@%p19 bra 	$L__BB0_32;
	ld.shared.f32 	%f351, [%r79+260];
	sqrt.rn.f32 	%f352, %f351;
	st.shared.f32 	[%r79+260], %f352;
$L__BB0_32:
	bar.sync 	0;
	add.s32 	%r202, %r300, 1;
	setp.ne.s32 	%p27, %r2, %r202;
	or.pred  	%p29, %p21, %p27;
	@%p29 bra 	$L__BB0_34;
	ld.shared.f32 	%f353, [%r76];
	ld.shared.f32 	%f354, [%r77];
	div.rn.f32 	%f355, %f353, %f354;
	st.shared.f32 	[%r76], %f355;
$L__BB0_34:
	bar.sync 	0;
	setp.le.u32 	%p30, %r2, %r300;
	or.pred  	%p32, %p21, %p30;
	@%p32 bra 	$L__BB0_36;
	ld.shared.f32 	%f356, [%r80+260];
	ld.shared.f32 	%f357, [%r81+4];
	mul.f32 	%f358, %f356, %f357;
	ld.shared.f32 	%f359, [%r76+4];
	sub.f32 	%f360, %f359, %f358;
	st.shared.f32 	[%r76+4], %f360;
$L__BB0_36:
	bar.sync 	0;
	add.s32 	%r82, %r300, 2;
	@%p19 bra 	$L__BB0_38;
	ld.shared.f32 	%f361, [%r79+520];
	sqrt.rn.f32 	%f362, %f361;
	st.shared.f32 	[%r79+520], %f362;
$L__BB0_38:
	bar.sync 	0;
	setp.ne.s32 	%p34, %r2, %r82;
	or.pred  	%p36, %p21, %p34;
	@%p36 bra 	$L__BB0_40;
	ld.shared.f32 	%f363, [%r76];
	ld.shared.f32 	%f364, [%r77];
	div.rn.f32 	%f365, %f363, %f364;
	st.shared.f32 	[%r76], %f365;
$L__BB0_40:
	bar.sync 	0;
	setp.lt.u32 	%p37, %r2, %r82;
	or.pred  	%p39, %p21, %p37;
	@%p39 bra 	$L__BB0_42;
	ld.shared.f32 	%f366, [%r80+264];
	ld.shared.f32 	%f367, [%r81+8];
	mul.f32 	%f368, %f366, %f367;
	ld.shared.f32 	%f369, [%r76+4];
	sub.f32 	%f370, %f369, %f368;
	st.shared.f32 	[%r76+4], %f370;
$L__BB0_42:
	bar.sync 	0;
	add.s32 	%r83, %r300, 3;
	@%p19 bra 	$L__BB0_44;
	ld.shared.f32 	%f371, [%r79+780];
	sqrt.rn.f32 	%f372, %f371;
	st.shared.f32 	[%r79+780], %f372;
$L__BB0_44:
	bar.sync 	0;
	setp.ne.s32 	%p41, %r2, %r83;
	or.pred  	%p43, %p21, %p41;
	@%p43 bra 	$L__BB0_46;
	ld.shared.f32 	%f373, [%r76];
	ld.shared.f32 	%f374, [%r77];
	div.rn.f32 	%f375, %f373, %f374;
	st.shared.f32 	[%r76], %f375;
$L__BB0_46:
	bar.sync 	0;
	setp.lt.u32 	%p44, %r2, %r83;
	or.pred  	%p46, %p21, %p44;
	@%p46 bra 	$L__BB0_48;
	ld.shared.f32 	%f376, [%r80+268];
	ld.shared.f32 	%f377, [%r81+12];
	mul.f32 	%f378, %f376, %f377;
	ld.shared.f32 	%f379, [%r76+4];
	sub.f32 	%f380, %f379, %f378;
	st.shared.f32 	[%r76+4], %f380;
$L__BB0_48:
	bar.sync 	0;
	add.s32 	%r300, %r300, 4;
	setp.ne.s32 	%p47, %r300, 64;
	@%p47 bra 	$L__BB0_24;
	bar.sync 	0;
	add.s32 	%r283, %r25, 1;
	setp.ge.s32 	%p48, %r283, %r4;
	mov.u32 	%r301, %r283;
	@%p48 bra 	$L__BB0_50;
	bra.uni 	$L__BB0_54;
$L__BB0_50:
	add.s32 	%r220, %r4, -1;
	setp.lt.u32 	%p61, %r220, 3;
	shl.b32 	%r221, %r25, 14;
	add.s32 	%r86, %r9, %r221;
	add.s32 	%r222, %r26, %r1;
	mad.lo.s32 	%r223, %r222, %r107, %r27;
	mul.wide.s32 	%rd38, %r223, 4;
	add.s64 	%rd2, %rd1, %rd38;
	mov.b32 	%r304, 0;
	@%p61 bra 	$L__BB0_100;
	mov.b32 	%r303, 0;
$L__BB0_52:
	setp.ge.u32 	%p62, %r303, %r25;
	shl.b32 	%r225, %r303, 14;
	add.s32 	%r97, %r9, %r225;
	@%p62 bra 	$L__BB0_73;
	shl.b32 	%r230, %r303, 6;
	add.s32 	%r231, %r230, %r1;
	mad.lo.s32 	%r232, %r231, %r107, %r27;
	mul.wide.s32 	%rd41, %r232, 4;
	add.s64 	%rd42, %rd1, %rd41;
	mov.b32 	%r233, 0;
	st.global.u32 	[%rd42], %r233;
	bra.uni 	$L__BB0_78;
$L__BB0_54:
	shl.b32 	%r207, %r301, 14;
	mov.u32 	%r208, s_current_panel;
	add.s32 	%r88, %r208, %r207;
	add.s32 	%r89, %r9, %r207;
	mov.b32 	%r302, 0;
$L__BB0_55:
	setp.ne.s32 	%p49, %r2, 0;
	add.s32 	%r209, %r8, %r302;
	shl.b32 	%r210, %r209, 2;
	add.s32 	%r91, %r88, %r210;
	shl.b32 	%r211, %r302, 6;
	add.s32 	%r212, %r211, %r302;
	shl.b32 	%r213, %r212, 2;
	add.s32 	%r92, %r75, %r213;
	@%p49 bra 	$L__BB0_57;
	ld.shared.f32 	%f381, [%r91];
	ld.shared.f32 	%f382, [%r92];
	div.rn.f32 	%f383, %f381, %f382;
	st.shared.f32 	[%r91], %f383;
$L__BB0_57:
	bar.sync 	0;
	setp.le.u32 	%p50, %r2, %r302;
	add.s32 	%r214, %r10, %r302;
	shl.b32 	%r215, %r214, 2;
	add.s32 	%r93, %r75, %r215;
	@%p50 bra 	$L__BB0_59;
	ld.shared.f32 	%f384, [%r91];
	ld.shared.f32 	%f385, [%r93];
	mul.f32 	%f386, %f384, %f385;
	ld.shared.f32 	%f387, [%r89];
	sub.f32 	%f388, %f387, %f386;
	st.shared.f32 	[%r89], %f388;
$L__BB0_59:
	bar.sync 	0;
	@%p49 bra 	$L__BB0_61;
	ld.shared.f32 	%f389, [%r91+4];
	ld.shared.f32 	%f390, [%r92+260];
	div.rn.f32 	%f391, %f389, %f390;
	st.shared.f32 	[%r91+4], %f391;
$L__BB0_61:
	bar.sync 	0;
	add.s32 	%r216, %r302, 1;
	setp.le.u32 	%p52, %r2, %r216;
	@%p52 bra 	$L__BB0_63;
	ld.shared.f32 	%f392, [%r91+4];
	ld.shared.f32 	%f393, [%r93+4];
	mul.f32 	%f394, %f392, %f393;
	ld.shared.f32 	%f395, [%r89];
	sub.f32 	%f396, %f395, %f394;
	st.shared.f32 	[%r89], %f396;
$L__BB0_63:
	bar.sync 	0;
	@%p49 bra 	$L__BB0_65;
	ld.shared.f32 	%f397, [%r91+8];
	ld.shared.f32 	%f398, [%r92+520];
	div.rn.f32 	%f399, %f397, %f398;
	st.shared.f32 	[%r91+8], %f399;
$L__BB0_65:
	bar.sync 	0;
	add.s32 	%r217, %r302, 2;
	setp.le.u32 	%p54, %r2, %r217;
	@%p54 bra 	$L__BB0_67;
	ld.shared.f32 	%f400, [%r91+8];
	ld.shared.f32 	%f401, [%r93+8];
	mul.f32 	%f402, %f400, %f401;
	ld.shared.f32 	%f403, [%r89];
	sub.f32 	%f404, %f403, %f402;
	st.shared.f32 	[%r89], %f404;
$L__BB0_67:
	bar.sync 	0;
	@%p49 bra 	$L__BB0_69;
	ld.shared.f32 	%f405, [%r91+12];
	ld.shared.f32 	%f406, [%r92+780];
	div.rn.f32 	%f407, %f405, %f406;
	st.shared.f32 	[%r91+12], %f407;
$L__BB0_69:
	add.s32 	%r218, %r302, 3;
	bar.sync 	0;
	setp.le.u32 	%p56, %r2, %r218;
	setp.eq.s32 	%p57, %r218, 63;
	or.pred  	%p58, %p56, %p57;
	@%p58 bra 	$L__BB0_71;
	ld.shared.f32 	%f408, [%r91+12];
	ld.shared.f32 	%f409, [%r93+12];
	mul.f32 	%f410, %f408, %f409;
	ld.shared.f32 	%f411, [%r89];
	sub.f32 	%f412, %f411, %f410;
	st.shared.f32 	[%r89], %f412;
$L__BB0_71:
	bar.sync 	0;
	add.s32 	%r302, %r302, 4;
	setp.ne.s32 	%p59, %r302, 64;
	@%p59 bra 	$L__BB0_55;
	bar.sync 	0;
	add.s32 	%r301, %r301, 1;
	setp.eq.s32 	%p60, %r301, %r4;
	@%p60 bra 	$L__BB0_50;
	bra.uni 	$L__BB0_54;
$L__BB0_73:
	setp.ne.s32 	%p63, %r303, %r25;
	@%p63 bra 	$L__BB0_77;
	setp.gt.u32 	%p64, %r2, %r1;
	@%p64 bra 	$L__BB0_76;
	ld.shared.f32 	%f414, [%r86];
	st.global.f32 	[%rd2], %f414;
	bra.uni 	$L__BB0_78;
$L__BB0_76:
	mov.b32 	%r229, 0;
	st.global.u32 	[%rd2], %r229;
	bra.uni 	$L__BB0_78;
$L__BB0_77:
	ld.shared.f32 	%f413, [%r97];
	shl.b32 	%r226, %r303, 6;
	add.s32 	%r227, %r226, %r1;
	mad.lo.s32 	%r228, %r227, %r107, %r27;
	mul.wide.s32 	%rd39, %r228, 4;
	add.s64 	%rd40, %rd1, %rd39;
	st.global.f32 	[%rd40], %f413;
$L__BB0_78:
	add.s32 	%r98, %r303, 1;
	setp.lt.u32 	%p65, %r98, %r25;
	@%p65 bra 	$L__BB0_84;
	setp.eq.s32 	%p66, %r98, %r25;
	@%p66 bra 	$L__BB0_81;
	ld.shared.f32 	%f415, [%r97+16384];
	shl.b32 	%r234, %r98, 6;
	add.s32 	%r235, %r234, %r1;
	mad.lo.s32 	%r236, %r235, %r107, %r27;
	mul.wide.s32 	%rd43, %r236, 4;
	add.s64 	%rd44, %rd1, %rd43;
	st.global.f32 	[%rd44], %f415;
	bra.uni 	$L__BB0_85;
$L__BB0_81:
	setp.gt.u32 	%p67, %r2, %r1;
	@%p67 bra 	$L__BB0_83;
	ld.shared.f32 	%f416, [%r86];
	st.global.f32 	[%rd2], %f416;
	bra.uni 	$L__BB0_85;
$L__BB0_83:
	mov.b32 	%r237, 0;
	st.global.u32 	[%rd2], %r237;
	bra.uni 	$L__BB0_85;
$L__BB0_84:
	shl.b32 	%r238, %r98, 6;
	add.s32 	%r239, %r238, %r1;
	mad.lo.s32 	%r240, %r239, %r107, %r27;
	mul.wide.s32 	%rd45, %r240, 4;
	add.s64 	%rd46, %rd1, %rd45;
	mov.b32 	%r241, 0;
	st.global.u32 	[%rd46], %r241;
$L__BB0_85:
	add.s32 	%r99, %r303, 2;
	setp.lt.u32 	%p68, %r99, %r25;
	@%p68 bra 	$L__BB0_91;
	setp.eq.s32 	%p69, %r99, %r25;
	@%p69 bra 	$L__BB0_88;
	ld.shared.f32 	%f417, [%r97+32768];
	shl.b32 	%r242, %r99, 6;
	add.s32 	%r243, %r242, %r1;
	mad.lo.s32 	%r244, %r243, %r107, %r27;
	mul.wide.s32 	%rd47, %r244, 4;
	add.s64 	%rd48, %rd1, %rd47;
	st.global.f32 	[%rd48], %f417;
	bra.uni 	$L__BB0_92;
$L__BB0_88:
	setp.gt.u32 	%p70, %r2, %r1;
	@%p70 bra 	$L__BB0_90;
	ld.shared.f32 	%f418, [%r86];
	st.global.f32 	[%rd2], %f418;
	bra.uni 	$L__BB0_92;
$L__BB0_90:
	mov.b32 	%r245, 0;
	st.global.u32 	[%rd2], %r245;
	bra.uni 	$L__BB0_92;
$L__BB0_91:
	shl.b32 	%r246, %r99, 6;
	add.s32 	%r247, %r246, %r1;
	mad.lo.s32 	%r248, %r247, %r107, %r27;
	mul.wide.s32 	%rd49, %r248, 4;
	add.s64 	%rd50, %rd1, %rd49;
	mov.b32 	%r249, 0;
	st.global.u32 	[%rd50], %r249;
$L__BB0_92:
	add.s32 	%r100, %r303, 3;
	setp.lt.u32 	%p71, %r100, %r25;
	@%p71 bra 	$L__BB0_98;
	setp.eq.s32 	%p72, %r100, %r25;
	@%p72 bra 	$L__BB0_95;
	ld.shared.f32 	%f419, [%r97+49152];
	shl.b32 	%r250, %r100, 6;
	add.s32 	%r251, %r250, %r1;
	mad.lo.s32 	%r252, %r251, %r107, %r27;
	mul.wide.s32 	%rd51, %r252, 4;
	add.s64 	%rd52, %rd1, %rd51;
	st.global.f32 	[%rd52], %f419;
	bra.uni 	$L__BB0_99;
$L__BB0_95:
	setp.gt.u32 	%p73, %r2, %r1;
	@%p73 bra 	$L__BB0_97;
	ld.shared.f32 	%f420, [%r86];
	st.global.f32 	[%rd2], %f420;
	bra.uni 	$L__BB0_99;
$L__BB0_97:
	mov.b32 	%r253, 0;
	st.global.u32 	[%rd2], %r253;
	bra.uni 	$L__BB0_99;
$L__BB0_98:
	shl.b32 	%r254, %r100, 6;
	add.s32 	%r255, %r254, %r1;
	mad.lo.s32 	%r256, %r255, %r107, %r27;
	mul.wide.s32 	%rd53, %r256, 4;
	add.s64 	%rd54, %rd1, %rd53;
	mov.b32 	%r257, 0;
	st.global.u32 	[%rd54], %r257;
$L__BB0_99:
	add.s32 	%r303, %r303, 4;
	and.b32  	%r304, %r4, 33554428;
	setp.ne.s32 	%p74, %r303, %r304;
	@%p74 bra 	$L__BB0_52;
$L__BB0_100:
	setp.eq.s32 	%p75, %r14, 0;
	@%p75 bra 	$L__BB0_124;
	setp.lt.u32 	%p76, %r304, %r25;
	shl.b32 	%r258, %r304, 14;
	add.s32 	%r104, %r9, %r258;
	@%p76 bra 	$L__BB0_107;
	setp.eq.s32 	%p77, %r304, %r25;
	@%p77 bra 	$L__BB0_104;
	ld.shared.f32 	%f421, [%r104];
	shl.b32 	%r259, %r304, 6;
	add.s32 	%r260, %r259, %r1;
	mad.lo.s32 	%r261, %r260, %r107, %r27;
	mul.wide.s32 	%rd55, %r261, 4;
	add.s64 	%rd56, %rd1, %rd55;
	st.global.f32 	[%rd56], %f421;
	bra.uni 	$L__BB0_108;
$L__BB0_104:
	setp.gt.u32 	%p78, %r2, %r1;
	@%p78 bra 	$L__BB0_106;
	ld.shared.f32 	%f422, [%r86];
	st.global.f32 	[%rd2], %f422;
	bra.uni 	$L__BB0_108;
$L__BB0_106:
	mov.b32 	%r262, 0;
	st.global.u32 	[%rd2], %r262;
	bra.uni 	$L__BB0_108;
$L__BB0_107:
	shl.b32 	%r263, %r304, 6;
	add.s32 	%r264, %r263, %r1;
	mad.lo.s32 	%r265, %r264, %r107, %r27;
	mul.wide.s32 	%rd57, %r265, 4;
	add.s64 	%rd58, %rd1, %rd57;
	mov.b32 	%r266, 0;
	st.global.u32 	[%rd58], %r266;
$L__BB0_108:
	setp.eq.s32 	%p79, %r14, 1;
	add.s32 	%r105, %r304, 1;
	@%p79 bra 	$L__BB0_124;
	setp.lt.u32 	%p80, %r105, %r25;
	@%p80 bra 	$L__BB0_115;
	setp.eq.s32 	%p81, %r105, %r25;
	@%p81 bra 	$L__BB0_112;
	ld.shared.f32 	%f423, [%r104+16384];
	shl.b32 	%r267, %r105, 6;
	add.s32 	%r268, %r267, %r1;
	mad.lo.s32 	%r269, %r268, %r107, %r27;
	mul.wide.s32 	%rd59, %r269, 4;
	add.s64 	%rd60, %rd1, %rd59;
	st.global.f32 	[%rd60], %f423;
	bra.uni 	$L__BB0_116;
$L__BB0_112:
	setp.gt.u32 	%p82, %r2, %r1;
	@%p82 bra 	$L__BB0_114;
	ld.shared.f32 	%f424, [%r86];
	st.global.f32 	[%rd2], %f424;
	bra.uni 	$L__BB0_116;
$L__BB0_114:
	mov.b32 	%r270, 0;
	st.global.u32 	[%rd2], %r270;
	bra.uni 	$L__BB0_116;
$L__BB0_115:
	shl.b32 	%r271, %r105, 6;
	add.s32 	%r272, %r271, %r1;
	mad.lo.s32 	%r273, %r272, %r107, %r27;
	mul.wide.s32 	%rd61, %r273, 4;
	add.s64 	%rd62, %rd1, %rd61;
	mov.b32 	%r274, 0;
	st.global.u32 	[%rd62], %r274;
$L__BB0_116:
	setp.eq.s32 	%p83, %r14, 2;
	add.s32 	%r106, %r304, 2;
	@%p83 bra 	$L__BB0_124;
	setp.lt.u32 	%p84, %r106, %r25;
	@%p84 bra 	$L__BB0_123;
	setp.eq.s32 	%p85, %r106, %r25;
	@%p85 bra 	$L__BB0_120;
	ld.shared.f32 	%f425, [%r104+32768];
	shl.b32 	%r275, %r106, 6;
	add.s32 	%r276, %r275, %r1;
	mad.lo.s32 	%r277, %r276, %r107, %r27;
	mul.wide.s32 	%rd63, %r277, 4;
	add.s64 	%rd64, %rd1, %rd63;
	st.global.f32 	[%rd64], %f425;
	bra.uni 	$L__BB0_124;
$L__BB0_120:
	setp.gt.u32 	%p86, %r2, %r1;
	@%p86 bra 	$L__BB0_122;
	ld.shared.f32 	%f426, [%r86];
	st.global.f32 	[%rd2], %f426;
	bra.uni 	$L__BB0_124;
$L__BB0_122:
	mov.b32 	%r278, 0;
	st.global.u32 	[%rd2], %r278;
	bra.uni 	$L__BB0_124;
$L__BB0_123:
	shl.b32 	%r279, %r106, 6;
	add.s32 	%r280, %r279, %r1;
	mad.lo.s32 	%r281, %r280, %r107, %r27;
	mul.wide.s32 	%rd65, %r281, 4;
	add.s64 	%rd66, %rd1, %rd65;
	mov.b32 	%r282, 0;
	st.global.u32 	[%rd66], %r282;
$L__BB0_124:
	bar.sync 	0;
	setp.ne.s32 	%p87, %r283, %r4;
	@%p87 bra 	$L__BB0_2;
$L__BB0_125:
	ret;

}


// ===== COMPILED SASS (sm_100) =====

	.target	sm_100

	.elftype	@"ET_EXEC"


//--------------------- .note.nv.tkinfo           --------------------------
	.section	.note.nv.tkinfo,"",@"SHT_NOTE"
	.sectionflags	@"SHF_NOTE_NV_TKINFO"
	.tkinfo
        /*0018*/ 	.word	0x00000002
        /*0030*/ 	.string	""
        /*0030*/ 	.string	"ptxas"
        /*0030*/ 	.string	"Cuda compilation tools, release 13.0, V13.0.88"
        /*0030*/ 	.string	"Build cuda_13.0.r13.0/compiler.36424714_0"
        /*0030*/ 	.string	"-arch sm_100 -m 64 "



//--------------------- .note.nv.cuinfo           --------------------------
	.section	.note.nv.cuinfo,"",@"SHT_NOTE"
	.sectionflags	@"SHF_NOTE_NV_CUINFO"
        /*0018*/ 	.short	0x0002
        /*001a*/ 	.short	0x0064
        /*001c*/ 	.short	0x0082
	.zero		2


//--------------------- .nv.info                  --------------------------
	.section	.nv.info,"",@"SHT_CUDA_INFO"
	.align	4


	//----- nvinfo : EIATTR_REGCOUNT
	.align		4
        /*0000*/ 	.byte	0x04, 0x2f
        /*0002*/ 	.short	(.L_1 - .L_0)
	.align		4
.L_0:
        /*0004*/ 	.word	index@(_Z19left_looking_kernelPfi)
        /*0008*/ 	.word	0x00000030


	//----- nvinfo : EIATTR_FRAME_SIZE
	.align		4
.L_1:
        /*000c*/ 	.byte	0x04, 0x11
        /*000e*/ 	.short	(.L_3 - .L_2)
	.align		4
.L_2:
        /*0010*/ 	.word	index@($__internal_1_$__cuda_sm3x_div_rn_noftz_f32_slowpath)
        /*0014*/ 	.word	0x00000000


	//----- nvinfo : EIATTR_FRAME_SIZE
	.align		4
.L_3:
        /*0018*/ 	.byte	0x04, 0x11
        /*001a*/ 	.short	(.L_5 - .L_4)
	.align		4
.L_4:
        /*001c*/ 	.word	index@($__internal_0_$__cuda_sm20_sqrt_rn_f32_slowpath)
        /*0020*/ 	.word	0x00000000


	//----- nvinfo : EIATTR_FRAME_SIZE
	.align		4
.L_5:
        /*0024*/ 	.byte	0x04, 0x11
        /*0026*/ 	.short	(.L_7 - .L_6)
	.align		4
.L_6:
        /*0028*/ 	.word	index@(_Z19left_looking_kernelPfi)
        /*002c*/ 	.word	0x00000000


	//----- nvinfo : EIATTR_MIN_STACK_SIZE
	.align		4
.L_7:
        /*0030*/ 	.byte	0x04, 0x12
        /*0032*/ 	.short	(.L_9 - .L_8)
	.align		4
.L_8:
        /*0034*/ 	.word	index@(_Z19left_looking_kernelPfi)
        /*0038*/ 	.word	0x00000000
.L_9:


//--------------------- .nv.compat                --------------------------
	.section	.nv.compat,"",@"SHT_CUDA_COMPAT_INFO"
	.align	4
        /*0000*/ 	.byte	0x02, 0x09, 0x00, 0x00, 0x02, 0x02, 0x01, 0x00, 0x02, 0x05, 0x05, 0x00, 0x03, 0x07, 0x01, 0x01
        /*0010*/ 	.byte	0x02, 0x03, 0x00, 0x00, 0x02, 0x06, 0x01, 0x00, 0x04, 0x0b, 0x08, 0x00, 0x01, 0x00, 0x00, 0x00
        /*0020*/ 	.byte	0x00, 0x00, 0x00, 0x00


//--------------------- .nv.info._Z19left_looking_kernelPfi --------------------------
	.section	.nv.info._Z19left_looking_kernelPfi,"",@"SHT_CUDA_INFO"
	.sectionflags	@""
	.align	4


	//----- nvinfo : EIATTR_CUDA_API_VERSION
	.align		4
        /*0000*/ 	.byte	0x04, 0x37
        /*0002*/ 	.short	(.L_11 - .L_10)
.L_10:
        /*0004*/ 	.word	0x00000082


	//----- nvinfo : EIATTR_KPARAM_INFO
	.align		4
.L_11:
        /*0008*/ 	.byte	0x04, 0x17
        /*000a*/ 	.short	(.L_13 - .L_12)
.L_12:
        /*000c*/ 	.word	0x00000000
        /*0010*/ 	.short	0x0001
        /*0012*/ 	.short	0x0008
        /*0014*/ 	.byte	0x00, 0xf0, 0x11, 0x00


	//----- nvinfo : EIATTR_KPARAM_INFO
	.align		4
.L_13:
        /*0018*/ 	.byte	0x04, 0x17
        /*001a*/ 	.short	(.L_15 - .L_14)
.L_14:
        /*001c*/ 	.word	0x00000000
        /*0020*/ 	.short	0x0000
        /*0022*/ 	.short	0x0000
        /*0024*/ 	.byte	0x00, 0xf5, 0x21, 0x00


	//----- nvinfo : EIATTR_SPARSE_MMA_MASK
	.align		4
.L_15:
        /*0028*/ 	.byte	0x03, 0x50
        /*002a*/ 	.short	0x0000


	//----- nvinfo : EIATTR_MAXREG_COUNT
	.align		4
        /*002c*/ 	.byte	0x03, 0x1b
        /*002e*/ 	.short	0x00ff


	//----- nvinfo : EIATTR_NUM_BARRIERS
	.align		4
        /*0030*/ 	.byte	0x02, 0x4c
        /*0032*/ 	.byte	0x01
	.zero		1


	//----- nvinfo : EIATTR_MERCURY_ISA_VERSION
	.align		4
        /*0034*/ 	.byte	0x03, 0x5f
        /*0036*/ 	.short	0x0101


	//----- nvinfo : EIATTR_VRC_CTA_INIT_COUNT
	.align		4
        /*0038*/ 	.byte	0x02, 0x4a
	.zero		1
	.zero		1


	//----- nvinfo : EIATTR_EXIT_INSTR_OFFSETS
	.align		4
        /*003c*/ 	.byte	0x04, 0x1c
        /*003e*/ 	.short	(.L_17 - .L_16)


	//   ....[0]....
.L_16:
        /*0040*/ 	.word	0x00000040


	//   ....[1]....
        /*0044*/ 	.word	0x00004130


	//----- nvinfo : EIATTR_CRS_STACK_SIZE
	.align		4
.L_17:
        /*0048*/ 	.byte	0x04, 0x1e
        /*004a*/ 	.short	(.L_19 - .L_18)
.L_18:
        /*004c*/ 	.word	0x00000000


	//----- nvinfo : EIATTR_CBANK_PARAM_SIZE
	.align		4
.L_19:
        /*0050*/ 	.byte	0x03, 0x19
        /*0052*/ 	.short	0x000c


	//----- nvinfo : EIATTR_PARAM_CBANK
	.align		4
        /*0054*/ 	.byte	0x04, 0x0a
        /*0056*/ 	.short	(.L_21 - .L_20)
	.align		4
.L_20:
        /*0058*/ 	.word	index@(.nv.constant0._Z19left_looking_kernelPfi)
        /*005c*/ 	.short	0x0380
        /*005e*/ 	.short	0x000c


	//----- nvinfo : EIATTR_SW_WAR
	.align		4
.L_21:
        /*0060*/ 	.byte	0x04, 0x36
        /*0062*/ 	.short	(.L_23 - .L_22)
.L_22:
        /*0064*/ 	.word	0x00000008
.L_23:


//--------------------- .nv.callgraph             --------------------------
	.section	.nv.callgraph,"",@"SHT_CUDA_CALLGRAPH"
	.align	4
	.sectionentsize	8
	.align		4
        /*0000*/ 	.word	0x00000000
	.align		4
        /*0004*/ 	.word	0xffffffff
	.align		4
        /*0008*/ 	.word	0x00000000
	.align		4
        /*000c*/ 	.word	0xfffffffe
	.align		4
        /*0010*/ 	.word	0x00000000
	.align		4
        /*0014*/ 	.word	0xfffffffd
	.align		4
        /*0018*/ 	.word	0x00000000
	.align		4
        /*001c*/ 	.word	0xfffffffc


//--------------------- .text._Z19left_looking_kernelPfi --------------------------
	.section	.text._Z19left_looking_kernelPfi,"ax",@progbits
	.align	128
        .global         _Z19left_looking_kernelPfi
        .type           _Z19left_looking_kernelPfi,@function
        .size           _Z19left_looking_kernelPfi,(.L_x_104 - _Z19left_looking_kernelPfi)
        .other          _Z19left_looking_kernelPfi,@"STO_CUDA_ENTRY STV_DEFAULT"
_Z19left_looking_kernelPfi:
.text._Z19left_looking_kernelPfi:
[----:B------:R-:W-:Y:S01]  /*0000*/  LDC R1, c[0x0][0x37c] ;  /* 0x0000df00ff017b82 */ /* 0x000fe20000000800 */
[----:B------:R-:W0:Y:S02]  /*0010*/  LDCU UR8, c[0x0][0x388] ;  /* 0x00007100ff0877ac */ /* 0x000e240008000800 */
[----:B0-----:R-:W-:-:S06]  /*0020*/  UISETP.GE.AND UP0, UPT, UR8, 0x40, UPT ;  /* 0x000000400800788c */ /* 0x001fcc000bf06270 */
[----:B------:R-:W-:-:S13]  /*0030*/  PLOP3.LUT P0, PT, PT, PT, UP0, 0x80, 0x8 ;  /* 0x000000000008781c */ /* 0x000fda0003f0f008 */
[----:B------:R-:W-:Y:S05]  /*0040*/  @!P0 EXIT ;  /* 0x000000000000894d */ /* 0x000fea0003800000 */
[----:B------:R-:W0:Y:S01]  /*0050*/  S2R R5, SR_TID.Y ;  /* 0x0000000000057919 */ /* 0x000e220000002200 */
[----:B------:R-:W1:Y:S01]  /*0060*/  S2UR UR5, SR_CgaCtaId ;  /* 0x00000000000579c3 */ /* 0x000e620000008800 */
[----:B------:R-:W2:Y:S01]  /*0070*/  LDCU UR7, c[0x0][0x360] ;  /* 0x00006c00ff0777ac */ /* 0x000ea20008000800 */
[----:B------:R-:W-:Y:S01]  /*0080*/  MOV R34, UR8 ;  /* 0x0000000800227c02 */ /* 0x000fe20008000f00 */
[----:B------:R-:W3:Y:S01]  /*0090*/  S2R R0, SR_TID.X ;  /* 0x0000000000007919 */ /* 0x000ee20000002100 */
[----:B------:R-:W4:Y:S01]  /*00a0*/  LDCU UR14, c[0x0][0x364] ;  /* 0x00006c80ff0e77ac */ /* 0x000f220008000800 */
[----:B------:R-:W-:Y:S01]  /*00b0*/  USHF.R.S32.HI UR4, URZ, 0x1f, UR8 ;  /* 0x0000001fff047899 */ /* 0x000fe20008011408 */
[----:B------:R-:W0:Y:S03]  /*00c0*/  LDCU.64 UR12, c[0x0][0x358] ;  /* 0x00006b00ff0c77ac */ /* 0x000e260008000a00 */
[----:B------:R-:W-:-:S04]  /*00d0*/  ULEA.HI UR4, UR4, UR8, URZ, 0x6 ;  /* 0x0000000804047291 */ /* 0x000fc8000f8f30ff */
[----:B------:R-:W-:-:S03]  /*00e0*/  USHF.R.S32.HI UR6, URZ, 0x6, UR4 ;  /* 0x00000006ff067899 */ /* 0x000fc60008011404 */
[----:B------:R-:W-:Y:S01]  /*00f0*/  UMOV UR4, 0x400 ;  /* 0x0000040000047882 */ /* 0x000fe20000000000 */
[----:B----4-:R-:W-:Y:S01]  /*0100*/  MOV R6, UR14 ;  /* 0x0000000e00067c02 */ /* 0x010fe20008000f00 */
[----:B-1----:R-:W-:Y:S01]  /*0110*/  ULEA UR4, UR5, UR4, 0x18 ;  /* 0x0000000405047291 */ /* 0x002fe2000f8ec0ff */
[----:B------:R-:W-:Y:S01]  /*0120*/  MOV R4, UR14 ;  /* 0x0000000e00047c02 */ /* 0x000fe20008000f00 */
[----:B------:R-:W-:Y:S01]  /*0130*/  ULOP3.LUT UR15, UR6, 0x7, URZ, 0xc0, !UPT ;  /* 0x00000007060f7892 */ /* 0x000fe2000f8ec0ff */
[----:B------:R-:W-:Y:S01]  /*0140*/  MOV R8, UR14 ;  /* 0x0000000e00087c02 */ /* 0x000fe20008000f00 */
[----:B------:R-:W-:Y:S01]  /*0150*/  ULEA UR18, UR8, UR4, 0x8 ;  /* 0x0000000408127291 */ /* 0x000fe2000f8e40ff */
[----:B------:R-:W-:Y:S01]  /*0160*/  MOV R10, UR14 ;  /* 0x0000000e000a7c02 */ /* 0x000fe20008000f00 */
[----:B------:R-:W-:Y:S01]  /*0170*/  ULOP3.LUT UR16, UR6, 0x3, URZ, 0xc0, !UPT ;  /* 0x0000000306107892 */ /* 0x000fe2000f8ec0ff */
[----:B------:R-:W-:Y:S01]  /*0180*/  MOV R12, UR14 ;  /* 0x0000000e000c7c02 */ /* 0x000fe20008000f00 */
[--C-:B0-----:R-:W-:Y:S01]  /*0190*/  IMAD R7, R6, 0x5, R5.reuse ;  /* 0x0000000506077824 */ /* 0x101fe200078e0205 */
[C---:B------:R-:W-:Y:S01]  /*01a0*/  IADD3 R13, PT, PT, R5.reuse, UR14, RZ ;  /* 0x0000000e050d7c10 */ /* 0x040fe2000fffe0ff */
[--C-:B------:R-:W-:Y:S01]  /*01b0*/  IMAD R27, R4, 0x6, R5.reuse ;  /* 0x00000006041b7824 */ /* 0x100fe200078e0205 */
[-C--:B---3--:R-:W-:Y:S01]  /*01c0*/  ISETP.GT.U32.AND P0, PT, R0, R5.reuse, PT ;  /* 0x000000050000720c */ /* 0x088fe20003f04070 */
[C-C-:B--2---:R-:W-:Y:S01]  /*01d0*/  IMAD R35, R5.reuse, UR7, R0.reuse ;  /* 0x0000000705237c24 */ /* 0x144fe2000f8e0200 */
[-C--:B------:R-:W-:Y:S01]  /*01e0*/  VIMNMX.U32 R2, PT, PT, R5, R0.reuse, !PT ;  /* 0x0000000005027248 */ /* 0x080fe20007fe0000 */
[--C-:B------:R-:W-:Y:S01]  /*01f0*/  IMAD R9, R10, 0x3, R5.reuse ;  /* 0x000000030a097824 */ /* 0x100fe200078e0205 */
[-C--:B------:R-:W-:Y:S01]  /*0200*/  LEA R25, R8, R5.reuse, 0x2 ;  /* 0x0000000508197211 */ /* 0x080fe200078e10ff */
[--C-:B------:R-:W-:Y:S01]  /*0210*/  IMAD R26, R7, UR8, R0.reuse ;  /* 0x00000008071a7c24 */ /* 0x100fe2000f8e0200 */
[----:B------:R-:W-:Y:S01]  /*0220*/  ISETP.LT.U32.AND P0, PT, R2, 0x3f, !P0 ;  /* 0x0000003f0200780c */ /* 0x000fe20004701070 */
[--C-:B------:R-:W-:Y:S01]  /*0230*/  IMAD R6, R13, UR8, R0.reuse ;  /* 0x000000080d067c24 */ /* 0x100fe2000f8e0200 */
[----:B------:R-:W-:Y:S01]  /*0240*/  MOV R2, UR14 ;  /* 0x0000000e00027c02 */ /* 0x000fe20008000f00 */
[--C-:B------:R-:W-:Y:S01]  /*0250*/  IMAD R27, R27, UR8, R0.reuse ;  /* 0x000000081b1b7c24 */ /* 0x100fe2000f8e0200 */
[----:B------:R-:W-:Y:S01]  /*0260*/  LEA R11, R12, R5, 0x1 ;  /* 0x000000050c0b7211 */ /* 0x000fe200078e08ff */
[--C-:B------:R-:W-:Y:S01]  /*0270*/  IMAD R25, R25, UR8, R0.reuse ;  /* 0x0000000819197c24 */ /* 0x100fe2000f8e0200 */
[----:B------:R-:W-:Y:S01]  /*0280*/  SHF.L.U32 R32, R0, 0x6, RZ ;  /* 0x0000000600207819 */ /* 0x000fe200000006ff */
[----:B------:R-:W-:Y:S01]  /*0290*/  IMAD R3, R2, 0x7, R5 ;  /* 0x0000000702037824 */ /* 0x000fe200078e0205 */
[----:B------:R-:W-:Y:S01]  /*02a0*/  LEA R33, R5, R0, 0x6 ;  /* 0x0000000005217211 */ /* 0x000fe200078e30ff */
[--C-:B------:R-:W-:Y:S01]  /*02b0*/  IMAD R24, R9, UR8, R0.reuse ;  /* 0x0000000809187c24 */ /* 0x100fe2000f8e0200 */
[----:B------:R-:W-:Y:S01]  /*02c0*/  LEA R34, R34, R35, 0x6 ;  /* 0x0000002322227211 */ /* 0x000fe200078e30ff */
[--C-:B------:R-:W-:Y:S01]  /*02d0*/  IMAD R28, R3, UR8, R0.reuse ;  /* 0x00000008031c7c24 */ /* 0x100fe2000f8e0200 */
[----:B------:R-:W-:Y:S01]  /*02e0*/  IADD3 R31, PT, PT, R32, 0x40, RZ ;  /* 0x00000040201f7810 */ /* 0x000fe20007ffe0ff */
[----:B------:R-:W-:Y:S01]  /*02f0*/  IMAD R7, R11, UR8, R0 ;  /* 0x000000080b077c24 */ /* 0x000fe2000f8e0200 */
[----:B------:R-:W-:Y:S01]  /*0300*/  LEA R30, R5, UR18, 0x8 ;  /* 0x00000012051e7c11 */ /* 0x000fe2000f8e40ff */
[----:B------:R-:W-:Y:S01]  /*0310*/  UIMAD UR17, UR14, UR8, URZ ;  /* 0x000000080e1172a4 */ /* 0x000fe2000f8e02ff */
[----:B------:R-:W-:-:S02]  /*0320*/  LEA R29, R0, UR18, 0x2 ;  /* 0x00000012001d7c11 */ /* 0x000fc4000f8e10ff */
[----:B------:R-:W-:Y:S02]  /*0330*/  LEA R33, R33, UR4, 0x2 ;  /* 0x0000000421217c11 */ /* 0x000fe4000f8e10ff */
[----:B------:R-:W-:Y:S01]  /*0340*/  LEA R34, R34, UR4, 0x2 ;  /* 0x0000000422227c11 */ /* 0x000fe2000f8e10ff */
[----:B------:R-:W-:-:S06]  /*0350*/  UMOV UR4, URZ ;  /* 0x000000ff00047c82 */ /* 0x000fcc0008000000 */
.L_x_89:
[----:B------:R-:W-:Y:S01]  /*0360*/  UIADD3 UR5, UPT, UPT, UR6, -0x1, URZ ;  /* 0xffffffff06057890 */ /* 0x000fe2000fffe0ff */
[----:B0---4-:R-:W-:Y:S01]  /*0370*/  MOV R3, UR4 ;  /* 0x0000000400037c02 */ /* 0x011fe20008000f00 */
[----:B------:R-:W-:Y:S02]  /*0380*/  UMOV UR9, UR4 ;  /* 0x0000000400097c82 */ /* 0x000fe40008000000 */
[----:B------:R-:W-:Y:S01]  /*0390*/  UISETP.GE.U32.AND UP0, UPT, UR5, 0x7, UPT ;  /* 0x000000070500788c */ /* 0x000fe2000bf06070 */
[----:B------:R-:W-:Y:S02]  /*03a0*/  LEA R2, R3, R0, 0x6 ;  /* 0x0000000003027211 */ /* 0x000fe400078e30ff */
[----:B------:R-:W-:-:S06]  /*03b0*/  UMOV UR5, URZ ;  /* 0x000000ff00057c82 */ /* 0x000fcc0008000000 */
[----:B-123--:R-:W-:Y:S05]  /*03c0*/  BRA.U !UP0, `(.L_x_0) ;  /* 0x0000000508047547 */ /* 0x00efea000b800000 */
[----:B------:R-:W0:Y:S01]  /*03d0*/  S2UR UR8, SR_CgaCtaId ;  /* 0x00000000000879c3 */ /* 0x000e220000008800 */
[----:B------:R-:W1:Y:S01]  /*03e0*/  LDCU UR5, c[0x0][0x388] ;  /* 0x00007100ff0577ac */ /* 0x000e620008000800 */
[----:B------:R-:W-:Y:S02]  /*03f0*/  MOV R4, UR4 ;  /* 0x0000000400047c02 */ /* 0x000fe40008000f00 */
[----:B------:R-:W-:Y:S01]  /*0400*/  MOV R37, UR4 ;  /* 0x0000000400257c02 */ /* 0x000fe20008000f00 */
[----:B------:R-:W-:Y:S01]  /*0410*/  UMOV UR7, 0x400 ;  /* 0x0000040000077882 */ /* 0x000fe20000000000 */
[----:B------:R-:W-:Y:S02]  /*0420*/  LEA R3, R4, R27, 0x6 ;  /* 0x0000001b04037211 */ /* 0x000fe400078e30ff */
[----:B------:R-:W-:Y:S02]  /*0430*/  MOV R15, UR4 ;  /* 0x00000004000f7c02 */ /* 0x000fe40008000f00 */
[----:B------:R-:W-:-:S02]  /*0440*/  MOV R8, UR4 ;  /* 0x0000000400087c02 */ /* 0x000fc40008000f00 */
[----:B------:R-:W-:Y:S02]  /*0450*/  MOV R19, UR4 ;  /* 0x0000000400137c02 */ /* 0x000fe40008000f00 */
[----:B------:R-:W-:Y:S02]  /*0460*/  MOV R10, UR4 ;  /* 0x00000004000a7c02 */ /* 0x000fe40008000f00 */
[----:B------:R-:W-:Y:S02]  /*0470*/  MOV R23, UR4 ;  /* 0x0000000400177c02 */ /* 0x000fe40008000f00 */
[----:B------:R-:W-:Y:S01]  /*0480*/  LEA R37, R37, R28, 0x6 ;  /* 0x0000001c25257211 */ /* 0x000fe200078e30ff */
[----:B-1----:R-:W-:Y:S01]  /*0490*/  IMAD R41, R5, UR5, R0 ;  /* 0x0000000505297c24 */ /* 0x002fe2000f8e0200 */
[----:B------:R-:W-:Y:S01]  /*04a0*/  ULOP3.LUT UR5, UR6, 0x1fffff8, URZ, 0xc0, !UPT ;  /* 0x01fffff806057892 */ /* 0x000fe2000f8ec0ff */
[----:B------:R-:W-:Y:S02]  /*04b0*/  LEA R15, R15, R26, 0x6 ;  /* 0x0000001a0f0f7211 */ /* 0x000fe400078e30ff */
[----:B------:R-:W-:Y:S01]  /*04c0*/  LEA R17, R8, R25, 0x6 ;  /* 0x0000001908117211 */ /* 0x000fe200078e30ff */
[----:B0-----:R-:W-:Y:S01]  /*04d0*/  ULEA UR7, UR8, UR7, 0x18 ;  /* 0x0000000708077291 */ /* 0x001fe2000f8ec0ff */
[----:B------:R-:W-:Y:S01]  /*04e0*/  LEA R41, R4, R41, 0x6 ;  /* 0x0000002904297211 */ /* 0x000fe200078e30ff */
[----:B------:R-:W-:Y:S01]  /*04f0*/  UIADD3 UR8, UPT, UPT, -UR5, URZ, URZ ;  /* 0x000000ff05087290 */ /* 0x000fe2000fffe1ff */
[----:B------:R-:W-:-:S02]  /*0500*/  LEA R19, R19, R24, 0x6 ;  /* 0x0000001813137211 */ /* 0x000fc400078e30ff */
[----:B------:R-:W-:Y:S02]  /*0510*/  LEA R21, R10, R7, 0x6 ;  /* 0x000000070a157211 */ /* 0x000fe400078e30ff */
[----:B------:R-:W-:Y:S02]  /*0520*/  LEA R4, R35, UR7, 0x2 ;  /* 0x0000000723047c11 */ /* 0x000fe4000f8e10ff */
[----:B------:R-:W-:Y:S02]  /*0530*/  LEA R23, R23, R6, 0x6 ;  /* 0x0000000617177211 */ /* 0x000fe400078e30ff */
[----:B------:R-:W-:-:S07]  /*0540*/  IADD3 R4, PT, PT, R4, 0x10000, RZ ;  /* 0x0001000004047810 */ /* 0x000fce0007ffe0ff */
.L_x_1:
[----:B------:R-:W0:Y:S02]  /*0550*/  LDC.64 R8, c[0x0][0x380] ;  /* 0x0000e000ff087b82 */ /* 0x000e240000000a00 */
[----:B0-----:R-:W-:-:S04]  /*0560*/  IMAD.WIDE R12, R41, 0x4, R8 ;  /* 0x00000004290c7825 */ /* 0x001fc800078e0208 */
[--C-:B------:R-:W-:Y:S01]  /*0570*/  IMAD.WIDE R10, R23, 0x4, R8.reuse ;  /* 0x00000004170a7825 */ /* 0x100fe200078e0208 */
[----:B------:R0:W2:Y:S03]  /*0580*/  LDG.E R14, desc[UR12][R12.64] ;  /* 0x0000000c0c0e7981 */ /* 0x0000a6000c1e1900 */
[--C-:B------:R-:W-:Y:S01]  /*0590*/  IMAD.WIDE R38, R21, 0x4, R8.reuse ;  /* 0x0000000415267825 */ /* 0x100fe200078e0208 */
[----:B------:R1:W3:Y:S03]  /*05a0*/  LDG.E R16, desc[UR12][R10.64] ;  /* 0x0000000c0a107981 */ /* 0x0002e6000c1e1900 */
[--C-:B------:R-:W-:Y:S02]  /*05b0*/  IMAD.WIDE R42, R19, 0x4, R8.reuse ;  /* 0x00000004132a7825 */ /* 0x100fe400078e0208 */
[----:B------:R-:W4:Y:S02]  /*05c0*/  LDG.E R39, desc[UR12][R38.64] ;  /* 0x0000000c26277981 */ /* 0x000f24000c1e1900 */
[----:B------:R-:W-:-:S02]  /*05d0*/  IMAD.WIDE R44, R17, 0x4, R8 ;  /* 0x00000004112c7825 */ /* 0x000fc400078e0208 */
[----:B------:R-:W5:Y:S02]  /*05e0*/  LDG.E R43, desc[UR12][R42.64] ;  /* 0x0000000c2a2b7981 */ /* 0x000f64000c1e1900 */
[--C-:B0-----:R-:W-:Y:S02]  /*05f0*/  IMAD.WIDE R12, R15, 0x4, R8.reuse ;  /* 0x000000040f0c7825 */ /* 0x101fe400078e0208 */
[----:B------:R-:W5:Y:S02]  /*0600*/  LDG.E R45, desc[UR12][R44.64] ;  /* 0x0000000c2c2d7981 */ /* 0x000f64000c1e1900 */
[--C-:B-1----:R-:W-:Y:S02]  /*0610*/  IMAD.WIDE R10, R3, 0x4, R8.reuse ;  /* 0x00000004030a7825 */ /* 0x102fe400078e0208 */
[----:B------:R0:W5:Y:S02]  /*0620*/  LDG.E R13, desc[UR12][R12.64] ;  /* 0x0000000c0c0d7981 */ /* 0x000164000c1e1900 */
[----:B------:R-:W-:-:S02]  /*0630*/  IMAD.WIDE R8, R37, 0x4, R8 ;  /* 0x0000000425087825 */ /* 0x000fc400078e0208 */
[----:B------:R1:W5:Y:S04]  /*0640*/  LDG.E R11, desc[UR12][R10.64] ;  /* 0x0000000c0a0b7981 */ /* 0x000368000c1e1900 */
[----:B------:R1:W5:Y:S01]  /*0650*/  LDG.E R9, desc[UR12][R8.64] ;  /* 0x0000000c08097981 */ /* 0x000362000c1e1900 */
[----:B------:R-:W-:-:S04]  /*0660*/  UIADD3 UR8, UPT, UPT, UR8, 0x8, URZ ;  /* 0x0000000808087890 */ /* 0x000fc8000fffe0ff */
[----:B------:R-:W-:Y:S01]  /*0670*/  UISETP.NE.AND UP0, UPT, UR8, URZ, UPT ;  /* 0x000000ff0800728c */ /* 0x000fe2000bf05270 */
[----:B0-----:R-:W-:Y:S02]  /*0680*/  MOV R12, UR17 ;  /* 0x00000011000c7c02 */ /* 0x001fe40008000f00 */
[----:B-1----:R-:W-:Y:S02]  /*0690*/  MOV R10, UR17 ;  /* 0x00000011000a7c02 */ /* 0x002fe40008000f00 */
[----:B------:R-:W-:Y:S02]  /*06a0*/  MOV R8, UR17 ;  /* 0x0000001100087c02 */ /* 0x000fe40008000f00 */
[----:B------:R-:W-:Y:S02]  /*06b0*/  LEA R37, R12, R37, 0x3 ;  /* 0x000000250c257211 */ /* 0x000fe400078e18ff */
[----:B------:R-:W-:Y:S02]  /*06c0*/  LEA R3, R10, R3, 0x3 ;  /* 0x000000030a037211 */ /* 0x000fe400078e18ff */
[----:B------:R-:W-:-:S02]  /*06d0*/  LEA R15, R8, R15, 0x3 ;  /* 0x0000000f080f7211 */ /* 0x000fc400078e18ff */
[----:B------:R-:W-:Y:S02]  /*06e0*/  LEA R19, R8, R19, 0x3 ;  /* 0x0000001308137211 */ /* 0x000fe400078e18ff */
[----:B------:R-:W-:Y:S02]  /*06f0*/  LEA R21, R10, R21, 0x3 ;  /* 0x000000150a157211 */ /* 0x000fe400078e18ff */
[----:B------:R-:W-:Y:S01]  /*0700*/  LEA R23, R12, R23, 0x3 ;  /* 0x000000170c177211 */ /* 0x000fe200078e18ff */
[----:B--2---:R0:W-:Y:S04]  /*0710*/  STS [R4+-0x10000], R14 ;  /* 0xff00000e04007388 */ /* 0x0041e80000000800 */
[----:B---3--:R-:W-:Y:S01]  /*0720*/  STS [R4+-0xc000], R16 ;  /* 0xff40001004007388 */ /* 0x008fe20000000800 */
[----:B0-----:R-:W-:-:S03]  /*0730*/  MOV R14, UR17 ;  /* 0x00000011000e7c02 */ /* 0x001fc60008000f00 */
[----:B----4-:R-:W-:Y:S01]  /*0740*/  STS [R4+-0x8000], R39 ;  /* 0xff80002704007388 */ /* 0x010fe20000000800 */
[----:B------:R-:W-:-:S03]  /*0750*/  LEA R41, R14, R41, 0x3 ;  /* 0x000000290e297211 */ /* 0x000fc600078e18ff */
[----:B-----5:R-:W-:Y:S01]  /*0760*/  STS [R4+-0x4000], R43 ;  /* 0xffc0002b04007388 */ /* 0x020fe20000000800 */
[----:B------:R-:W-:-:S03]  /*0770*/  LEA R17, R14, R17, 0x3 ;  /* 0x000000110e117211 */ /* 0x000fc600078e18ff */
[----:B------:R-:W-:Y:S04]  /*0780*/  STS [R4], R45 ;  /* 0x0000002d04007388 */ /* 0x000fe80000000800 */
[----:B------:R-:W-:Y:S04]  /*0790*/  STS [R4+0x4000], R13 ;  /* 0x0040000d04007388 */ /* 0x000fe80000000800 */
[----:B------:R-:W-:Y:S04]  /*07a0*/  STS [R4+0x8000], R11 ;  /* 0x0080000b04007388 */ /* 0x000fe80000000800 */
[----:B------:R0:W-:Y:S02]  /*07b0*/  STS [R4+0xc000], R9 ;  /* 0x00c0000904007388 */ /* 0x0001e40000000800 */
[----:B0-----:R-:W-:Y:S01]  /*07c0*/  IADD3 R4, PT, PT, R4, 0x20000, RZ ;  /* 0x0002000004047810 */ /* 0x001fe20007ffe0ff */
[----:B------:R-:W-:Y:S06]  /*07d0*/  BRA.U UP0, `(.L_x_1) ;  /* 0xfffffffd005c7547 */ /* 0x000fec000b83ffff */
.L_x_0:
[----:B------:R-:W-:-:S09]  /*07e0*/  UISETP.NE.AND UP0, UPT, UR15, URZ, UPT ;  /* 0x000000ff0f00728c */ /* 0x000fd2000bf05270 */
[----:B------:R-:W-:Y:S05]  /*07f0*/  BRA.U !UP0, `(.L_x_2) ;  /* 0x0000000508347547 */ /* 0x000fea000b800000 */
[----:B------:R-:W-:Y:S02]  /*0800*/  UIADD3 UR7, UPT, UPT, UR15, -0x1, URZ ;  /* 0xffffffff0f077890 */ /* 0x000fe4000fffe0ff */
[----:B------:R-:W-:Y:S02]  /*0810*/  UISETP.NE.AND UP1, UPT, UR16, URZ, UPT ;  /* 0x000000ff1000728c */ /* 0x000fe4000bf25270 */
[----:B------:R-:W-:-:S09]  /*0820*/  UISETP.GE.U32.AND UP0, UPT, UR7, 0x3, UPT ;  /* 0x000000030700788c */ /* 0x000fd2000bf06070 */
[----:B------:R-:W-:Y:S05]  /*0830*/  BRA.U !UP0, `(.L_x_3) ;  /* 0x0000000108747547 */ /* 0x000fea000b800000 */
[----:B------:R-:W-:Y:S01]  /*0840*/  MOV R4, UR5 ;  /* 0x0000000500047c02 */ /* 0x000fe20008000f00 */
[----:B------:R-:W0:Y:S01]  /*0850*/  LDC.64 R8, c[0x0][0x380] ;  /* 0x0000e000ff087b82 */ /* 0x000e220000000a00 */
[----:B------:R-:W1:Y:S03]  /*0860*/  LDCU UR7, c[0x0][0x388] ;  /* 0x00007100ff0777ac */ /* 0x000e660008000800 */
[----:B------:R-:W-:-:S05]  /*0870*/  IMAD R3, R4, UR14, R5 ;  /* 0x0000000e04037c24 */ /* 0x000fca000f8e0205 */
[----:B------:R-:W-:-:S04]  /*0880*/  IADD3 R11, PT, PT, R3, UR14, RZ ;  /* 0x0000000e030b7c10 */ /* 0x000fc8000fffe0ff */
[----:B------:R-:W-:-:S04]  /*0890*/  IADD3 R17, PT, PT, R11, UR14, RZ ;  /* 0x0000000e0b117c10 */ /* 0x000fc8000fffe0ff */
[----:B------:R-:W-:Y:S01]  /*08a0*/  IADD3 R19, PT, PT, R17, UR14, RZ ;  /* 0x0000000e11137c10 */ /* 0x000fe2000fffe0ff */
[--C-:B-1----:R-:W-:Y:S02]  /*08b0*/  IMAD R13, R11, UR7, R2.reuse ;  /* 0x000000070b0d7c24 */ /* 0x102fe4000f8e0202 */
[--C-:B------:R-:W-:Y:S02]  /*08c0*/  IMAD R15, R3, UR7, R2.reuse ;  /* 0x00000007030f7c24 */ /* 0x100fe4000f8e0202 */
[--C-:B------:R-:W-:Y:S02]  /*08d0*/  IMAD R11, R17, UR7, R2.reuse ;  /* 0x00000007110b7c24 */ /* 0x100fe4000f8e0202 */
[----:B------:R-:W-:Y:S02]  /*08e0*/  IMAD R19, R19, UR7, R2 ;  /* 0x0000000713137c24 */ /* 0x000fe4000f8e0202 */
[----:B0-----:R-:W-:-:S04]  /*08f0*/  IMAD.WIDE R14, R15, 0x4, R8 ;  /* 0x000000040f0e7825 */ /* 0x001fc800078e0208 */
[--C-:B------:R-:W-:Y:S02]  /*0900*/  IMAD.WIDE R12, R13, 0x4, R8.reuse ;  /* 0x000000040d0c7825 */ /* 0x100fe400078e0208 */
[----:B------:R-:W2:Y:S02]  /*0910*/  LDG.E R14, desc[UR12][R14.64] ;  /* 0x0000000c0e0e7981 */ /* 0x000ea4000c1e1900 */
[--C-:B------:R-:W-:Y:S02]  /*0920*/  IMAD.WIDE R10, R11, 0x4, R8.reuse ;  /* 0x000000040b0a7825 */ /* 0x100fe400078e0208 */
[----:B------:R-:W3:Y:S02]  /*0930*/  LDG.E R12, desc[UR12][R12.64] ;  /* 0x0000000c0c0c7981 */ /* 0x000ee4000c1e1900 */
[----:B------:R-:W-:Y:S02]  /*0940*/  IMAD.WIDE R8, R19, 0x4, R8 ;  /* 0x0000000413087825 */ /* 0x000fe400078e0208 */
[----:B------:R-:W4:Y:S04]  /*0950*/  LDG.E R10, desc[UR12][R10.64] ;  /* 0x0000000c0a0a7981 */ /* 0x000f28000c1e1900 */
[----:B------:R-:W5:Y:S01]  /*0960*/  LDG.E R8, desc[UR12][R8.64] ;  /* 0x0000000c08087981 */ /* 0x000f62000c1e1900 */
[----:B------:R-:W0:Y:S01]  /*0970*/  S2UR UR8, SR_CgaCtaId ;  /* 0x00000000000879c3 */ /* 0x000e220000008800 */
[----:B------:R-:W-:Y:S01]  /*0980*/  UMOV UR7, 0x400 ;  /* 0x0000040000077882 */ /* 0x000fe20000000000 */
[----:B------:R-:W-:Y:S01]  /*0990*/  LEA R3, R4, R35, 0xc ;  /* 0x0000002304037211 */ /* 0x000fe200078e60ff */
[----:B0-----:R-:W-:-:S06]  /*09a0*/  ULEA UR7, UR8, UR7, 0x18 ;  /* 0x0000000708077291 */ /* 0x001fcc000f8ec0ff */
[----:B------:R-:W-:Y:S01]  /*09b0*/  LEA R3, R3, UR7, 0x2 ;  /* 0x0000000703037c11 */ /* 0x000fe2000f8e10ff */
[----:B------:R-:W-:-:S04]  /*09c0*/  UIADD3 UR5, UPT, UPT, UR5, 0x4, URZ ;  /* 0x0000000405057890 */ /* 0x000fc8000fffe0ff */
[----:B--2---:R0:W-:Y:S04]  /*09d0*/  STS [R3], R14 ;  /* 0x0000000e03007388 */ /* 0x0041e80000000800 */
[----:B---3--:R0:W-:Y:S04]  /*09e0*/  STS [R3+0x4000], R12 ;  /* 0x0040000c03007388 */ /* 0x0081e80000000800 */
[----:B----4-:R0:W-:Y:S04]  /*09f0*/  STS [R3+0x8000], R10 ;  /* 0x0080000a03007388 */ /* 0x0101e80000000800 */
[----:B-----5:R0:W-:Y:S02]  /*0a00*/  STS [R3+0xc000], R8 ;  /* 0x00c0000803007388 */ /* 0x0201e40000000800 */
.L_x_3:
[----:B------:R-:W-:Y:S05]  /*0a10*/  BRA.U !UP1, `(.L_x_2) ;  /* 0x0000000109ac7547 */ /* 0x000fea000b800000 */
[----:B------:R-:W-:Y:S01]  /*0a20*/  ULOP3.LUT UR7, UR6, 0x1, URZ, 0xc0, !UPT ;  /* 0x0000000106077892 */ /* 0x000fe2000f8ec0ff */
[----:B0-----:R-:W-:Y:S01]  /*0a30*/  MOV R8, UR5 ;  /* 0x0000000500087c02 */ /* 0x001fe20008000f00 */
[----:B------:R-:W-:Y:S01]  /*0a40*/  UISETP.NE.AND UP0, UPT, UR16, 0x1, UPT ;  /* 0x000000011000788c */ /* 0x000fe2000bf05270 */
[----:B------:R-:W-:Y:S01]  /*0a50*/  MOV R4, UR5 ;  /* 0x0000000500047c02 */ /* 0x000fe20008000f00 */
[----:B------:R-:W-:Y:S01]  /*0a60*/  UISETP.NE.U32.AND UP1, UPT, UR7, 0x1, UPT ;  /* 0x000000010700788c */ /* 0x000fe2000bf25070 */
[----:B------:R-:W-:Y:S01]  /*0a70*/  HFMA2 R13, -RZ, RZ, 0, 2.384185791015625e-07 ;  /* 0x00000004ff0d7431 */ /* 0x000fe200000001ff */
[----:B------:R-:W-:Y:S02]  /*0a80*/  MOV R10, 0x4 ;  /* 0x00000004000a7802 */ /* 0x000fe40000000f00 */
[----:B------:R-:W-:Y:S02]  /*0a90*/  PLOP3.LUT P1, PT, PT, PT, UP0, 0x80, 0x8 ;  /* 0x000000000008781c */ /* 0x000fe40003f2f008 */
[----:B------:R-:W-:-:S03]  /*0aa0*/  PLOP3.LUT P2, PT, PT, PT, UP1, 0x80, 0x8 ;  /* 0x000000000008781c */ /* 0x000fc60003f4f018 */
[----:B------:R-:W0:Y:S02]  /*0ab0*/  @UP0 LDCU UR7, c[0x0][0x388] ;  /* 0x00007100ff0707ac */ /* 0x000e240008000800 */
[----:B------:R-:W1:Y:S01]  /*0ac0*/  @!UP1 LDCU.64 UR20, c[0x0][0x380] ;  /* 0x00007000ff1497ac */ /* 0x000e620008000a00 */
[----:B------:R-:W2:Y:S05]  /*0ad0*/  @!UP1 LDCU UR8, c[0x0][0x388] ;  /* 0x00007100ff0897ac */ /* 0x000eaa0008000800 */
[----:B------:R-:W-:Y:S01]  /*0ae0*/  @P1 IMAD R9, R8, UR14, R5 ;  /* 0x0000000e08091c24 */ /* 0x000fe2000f8e0205 */
[----:B------:R-:W-:Y:S01]  /*0af0*/  MOV R8, UR14 ;  /* 0x0000000e00087c02 */ /* 0x000fe20008000f00 */
[----:B------:R-:W3:Y:S03]  /*0b00*/  @UP0 LDCU.64 UR10, c[0x0][0x380] ;  /* 0x00007000ff0a07ac */ /* 0x000ee60008000a00 */
[C---:B------:R-:W-:Y:S01]  /*0b10*/  @P1 IADD3 R11, PT, PT, R9.reuse, UR14, RZ ;  /* 0x0000000e090b1c10 */ /* 0x040fe2000fffe0ff */
[----:B------:R-:W-:Y:S01]  /*0b20*/  @UP0 UIADD3 UR5, UPT, UPT, UR5, 0x2, URZ ;  /* 0x0000000205050890 */ /* 0x000fe2000fffe0ff */
[----:B0-----:R-:W-:-:S03]  /*0b30*/  @P1 IMAD R12, R9, UR7, R2 ;  /* 0x00000007090c1c24 */ /* 0x001fc6000f8e0202 */
[--C-:B------:R-:W-:Y:S02]  /*0b40*/  @P1 IMAD R11, R11, UR7, R2.reuse ;  /* 0x000000070b0b1c24 */ /* 0x100fe4000f8e0202 */
[----:B------:R-:W-:Y:S01]  /*0b50*/  @!P2 IMAD R3, R8, UR5, R5 ;  /* 0x000000050803ac24 */ /* 0x000fe2000f8e0205 */
[----:B-1----:R-:W-:Y:S02]  /*0b60*/  MOV R8, UR20 ;  /* 0x0000001400087c02 */ /* 0x002fe40008000f00 */
[----:B------:R-:W-:Y:S01]  /*0b70*/  MOV R9, UR21 ;  /* 0x0000001500097c02 */ /* 0x000fe20008000f00 */
[----:B--2---:R-:W-:Y:S02]  /*0b80*/  @!P2 IMAD R3, R3, UR8, R2 ;  /* 0x000000080303ac24 */ /* 0x004fe4000f8e0202 */
[----:B---3--:R-:W-:-:S04]  /*0b90*/  @P1 IMAD.WIDE R12, R12, R13, UR10 ;  /* 0x0000000a0c0c1e25 */ /* 0x008fc8000f8e020d */
[----:B------:R-:W-:Y:S02]  /*0ba0*/  @P1 IMAD.WIDE R10, R11, R10, UR10 ;  /* 0x0000000a0b0a1e25 */ /* 0x000fe4000f8e020a */
[----:B------:R-:W2:Y:S02]  /*0bb0*/  @P1 LDG.E R12, desc[UR12][R12.64] ;  /* 0x0000000c0c0c1981 */ /* 0x000ea4000c1e1900 */
[----:B------:R-:W-:Y:S02]  /*0bc0*/  @!P2 IMAD.WIDE R8, R3, 0x4, R8 ;  /* 0x000000040308a825 */ /* 0x000fe400078e0208 */
[----:B------:R0:W3:Y:S04]  /*0bd0*/  @P1 LDG.E R10, desc[UR12][R10.64] ;  /* 0x0000000c0a0a1981 */ /* 0x0000e8000c1e1900 */
[----:B------:R-:W4:Y:S01]  /*0be0*/  @!P2 LDG.E R8, desc[UR12][R8.64] ;  /* 0x0000000c0808a981 */ /* 0x000f22000c1e1900 */
[----:B------:R-:W1:Y:S08]  /*0bf0*/  @UP0 S2UR UR8, SR_CgaCtaId ;  /* 0x00000000000809c3 */ /* 0x000e700000008800 */
[----:B------:R-:W5:Y:S01]  /*0c00*/  @!UP1 S2UR UR10, SR_CgaCtaId ;  /* 0x00000000000a99c3 */ /* 0x000f620000008800 */
[----:B------:R-:W-:Y:S01]  /*0c10*/  @UP0 UMOV UR7, 0x400 ;  /* 0x0000040000070882 */ /* 0x000fe20000000000 */
[----:B------:R-:W-:-:S02]  /*0c20*/  MOV R14, UR5 ;  /* 0x00000005000e7c02 */ /* 0x000fc40008000f00 */
[-C--:B------:R-:W-:Y:S02]  /*0c30*/  @P1 LEA R4, R4, R35.reuse, 0xc ;  /* 0x0000002304041211 */ /* 0x080fe400078e60ff */
[----:B------:R-:W-:Y:S01]  /*0c40*/  @!P2 LEA R3, R14, R35, 0xc ;  /* 0x000000230e03a211 */ /* 0x000fe200078e60ff */
[----:B-1----:R-:W-:-:S03]  /*0c50*/  @UP0 ULEA UR7, UR8, UR7, 0x18 ;  /* 0x0000000708070291 */ /* 0x002fc6000f8ec0ff */
[----:B------:R-:W-:Y:S02]  /*0c60*/  @!UP1 UMOV UR8, 0x400 ;  /* 0x0000040000089882 */ /* 0x000fe40000000000 */
[----:B-----5:R-:W-:Y:S01]  /*0c70*/  @!UP1 ULEA UR8, UR10, UR8, 0x18 ;  /* 0x000000080a089291 */ /* 0x020fe2000f8ec0ff */
[----:B0-----:R-:W-:-:S05]  /*0c80*/  @P1 LEA R11, R4, UR7, 0x2 ;  /* 0x00000007040b1c11 */ /* 0x001fca000f8e10ff */
[----:B------:R-:W-:Y:S01]  /*0c90*/  @!P2 LEA R3, R3, UR8, 0x2 ;  /* 0x000000080303ac11 */ /* 0x000fe2000f8e10ff */
[----:B--2---:R1:W-:Y:S04]  /*0ca0*/  @P1 STS [R11], R12 ;  /* 0x0000000c0b001388 */ /* 0x0043e80000000800 */
[----:B---3--:R1:W-:Y:S04]  /*0cb0*/  @P1 STS [R11+0x4000], R10 ;  /* 0x0040000a0b001388 */ /* 0x0083e80000000800 */
[----:B----4-:R1:W-:Y:S02]  /*0cc0*/  @!P2 STS [R3], R8 ;  /* 0x000000080300a388 */ /* 0x0103e40000000800 */
.L_x_2:
[----:B------:R-:W-:Y:S01]  /*0cd0*/  BAR.SYNC.DEFER_BLOCKING 0x0 ;  /* 0x0000000000007b1d */ /* 0x000fe20000010000 */
[----:B------:R-:W-:-:S09]  /*0ce0*/  UISETP.NE.AND UP0, UPT, UR4, URZ, UPT ;  /* 0x000000ff0400728c */ /* 0x000fd2000bf05270 */
[----:B------:R-:W-:Y:S05]  /*0cf0*/  BRA.U !UP0, `(.L_x_4) ;  /* 0x0000001108787547 */ /* 0x000fea000b800000 */
[----:B------:R-:W2:Y:S01]  /*0d00*/  LDCU UR5, c[0x0][0x388] ;  /* 0x00007100ff0577ac */ /* 0x000ea20008000800 */
[----:B------:R-:W-:Y:S02]  /*0d10*/  MOV R4, UR4 ;  /* 0x0000000400047c02 */ /* 0x000fe40008000f00 */
[----:B01----:R-:W-:Y:S01]  /*0d20*/  MOV R8, UR4 ;  /* 0x0000000400087c02 */ /* 0x003fe20008000f00 */
[----:B------:R-:W-:Y:S01]  /*0d30*/  UIADD3 UR8, UPT, UPT, UR4, 0x1, URZ ;  /* 0x0000000104087890 */ /* 0x000fe2000fffe0ff */
[----:B------:R-:W-:Y:S02]  /*0d40*/  LEA R9, R4, R5, 0x6 ;  /* 0x0000000504097211 */ /* 0x000fe400078e30ff */
[----:B------:R-:W-:-:S03]  /*0d50*/  LEA R3, R8, R33, 0xe ;  /* 0x0000002108037211 */ /* 0x000fc600078e70ff */
[----:B--2---:R-:W-:Y:S01]  /*0d60*/  IMAD R4, R9, UR5, R0 ;  /* 0x0000000509047c24 */ /* 0x004fe2000f8e0200 */
[----:B------:R-:W-:-:S06]  /*0d70*/  UMOV UR5, URZ ;  /* 0x000000ff00057c82 */ /* 0x000fcc0008000000 */
.L_x_9:
[----:B0-----:R-:W0:Y:S01]  /*0d80*/  LDC.64 R38, c[0x0][0x380] ;  /* 0x0000e000ff267b82 */ /* 0x001e220000000a00 */
[----:B------:R-:W-:-:S04]  /*0d90*/  MOV R9, UR5 ;  /* 0x0000000500097c02 */ /* 0x000fc80008000f00 */
[----:B------:R-:W-:-:S05]  /*0da0*/  LEA R9, R9, R4, 0x6 ;  /* 0x0000000409097211 */ /* 0x000fca00078e30ff */
[----:B0-----:R-:W-:-:S06]  /*0db0*/  IMAD.WIDE R8, R9, 0x4, R38 ;  /* 0x0000000409087825 */ /* 0x001fcc00078e0226 */
[----:B--2---:R-:W2:Y:S01]  /*0dc0*/  LDG.E R9, desc[UR12][R8.64] ;  /* 0x0000000c08097981 */ /* 0x004ea2000c1e1900 */
[----:B------:R-:W-:Y:S01]  /*0dd0*/  ISETP.GT.U32.AND P1, PT, R0, R5, PT ;  /* 0x000000050000720c */ /* 0x000fe20003f24070 */
[----:B------:R-:W-:Y:S02]  /*0de0*/  BSSY.RECONVERGENT B0, `(.L_x_5) ;  /* 0x0000067000007945 */ /* 0x000fe40003800200 */
[----:B--2---:R0:W-:Y:S01]  /*0df0*/  STS [R34], R9 ;  /* 0x0000000922007388 */ /* 0x0041e20000000800 */
[----:B------:R-:W-:Y:S09]  /*0e00*/  BAR.SYNC.DEFER_BLOCKING 0x0 ;  /* 0x0000000000007b1d */ /* 0x000ff20000010000 */
[----:B-1----:R-:W-:Y:S05]  /*0e10*/  @P1 BRA `(.L_x_6) ;  /* 0x00000004008c1947 */ /* 0x002fea0003800000 */
[----:B------:R-:W-:Y:S01]  /*0e20*/  LEA R36, R0, UR18, 0x8 ;  /* 0x0000001200247c11 */ /* 0x000fe2000f8e40ff */
[----:B0-----:R-:W-:Y:S04]  /*0e30*/  LDS R9, [R3] ;  /* 0x0000000003097984 */ /* 0x001fe80000000800 */
[----:B------:R-:W-:Y:S04]  /*0e40*/  LDS.128 R16, [R30] ;  /* 0x000000001e107984 */ /* 0x000fe80000000c00 */
[----:B------:R-:W0:Y:S04]  /*0e50*/  LDS.128 R20, [R36] ;  /* 0x0000000024147984 */ /* 0x000e280000000c00 */
[----:B------:R-:W-:Y:S01]  /*0e60*/  LDS.128 R12, [R30+0x10] ;  /* 0x000010001e0c7984 */ /* 0x000fe20000000c00 */
[----:B0-----:R-:W-:-:S03]  /*0e70*/  FFMA R16, -R16, R20, R9 ;  /* 0x0000001410107223 */ /* 0x001fc60000000109 */
[----:B------:R-:W0:Y:S01]  /*0e80*/  LDS.128 R8, [R36+0x10] ;  /* 0x0000100024087984 */ /* 0x000e220000000c00 */
[----:B------:R-:W-:-:S04]  /*0e90*/  FFMA R17, -R17, R21, R16 ;  /* 0x0000001511117223 */ /* 0x000fc80000000110 */
[----:B------:R-:W-:-:S04]  /*0ea0*/  FFMA R18, -R18, R22, R17 ;  /* 0x0000001612127223 */ /* 0x000fc80000000111 */
[----:B------:R-:W-:Y:S02]  /*0eb0*/  FFMA R19, -R19, R23, R18 ;  /* 0x0000001713137223 */ /* 0x000fe40000000112 */
[----:B------:R-:W-:Y:S02]  /*0ec0*/  LDS.128 R20, [R30+0x20] ;  /* 0x000020001e147984 */ /* 0x000fe40000000c00 */
[----:B0-----:R-:W-:Y:S02]  /*0ed0*/  FFMA R8, -R12, R8, R19 ;  /* 0x000000080c087223 */ /* 0x001fe40000000113 */
[----:B------:R-:W0:Y:S02]  /*0ee0*/  LDS.128 R16, [R36+0x20] ;  /* 0x0000200024107984 */ /* 0x000e240000000c00 */
        /* <DEDUP_REMOVED lines=80> */
[----:B------:R-:W-:-:S04]  /*13f0*/  FFMA R19, -R19, R23, R18 ;  /* 0x0000001713137223 */ /* 0x000fc80000000112 */
[----:B0-----:R-:W-:-:S04]  /*1400*/  FFMA R8, -R8, R12, R19 ;  /* 0x0000000c08087223 */ /* 0x001fc80000000113 */
[----:B------:R-:W-:-:S04]  /*1410*/  FFMA R9, -R9, R13, R8 ;  /* 0x0000000d09097223 */ /* 0x000fc80000000108 */
[----:B------:R-:W-:-:S04]  /*1420*/  FFMA R10, -R10, R14, R9 ;  /* 0x0000000e0a0a7223 */ /* 0x000fc80000000109 */
[----:B------:R-:W-:-:S05]  /*1430*/  FFMA R10, -R11, R15, R10 ;  /* 0x0000000f0b0a7223 */ /* 0x000fca000000010a */
[----:B------:R1:W-:Y:S02]  /*1440*/  STS [R3], R10 ;  /* 0x0000000a03007388 */ /* 0x0003e40000000800 */
.L_x_6:
[----:B------:R-:W-:Y:S05]  /*1450*/  BSYNC.RECONVERGENT B0 ;  /* 0x0000000000007941 */ /* 0x000fea0003800200 */
.L_x_5:
[----:B------:R-:W-:Y:S01]  /*1460*/  BAR.SYNC.DEFER_BLOCKING 0x0 ;  /* 0x0000000000007b1d */ /* 0x000fe20000010000 */
[----:B------:R-:W-:-:S05]  /*1470*/  UISETP.GE.AND UP0, UPT, UR8, UR6, UPT ;  /* 0x000000060800728c */ /* 0x000fca000bf06270 */
[----:B------:R-:W-:Y:S01]  /*1480*/  UMOV UR7, UR5 ;  /* 0x0000000500077c82 */ /* 0x000fe20008000000 */
[----:B------:R-:W-:-:S04]  /*1490*/  UIADD3 UR5, UPT, UPT, UR5, 0x1, URZ ;  /* 0x0000000105057890 */ /* 0x000fc8000fffe0ff */
[----:B------:R-:W-:Y:S01]  /*14a0*/  UISETP.NE.AND UP1, UPT, UR5, UR4, UPT ;  /* 0x000000040500728c */ /* 0x000fe2000bf25270 */
[----:B------:R-:W-:Y:S10]  /*14b0*/  BRA.U UP0, `(.L_x_7) ;  /* 0x0000000900847547 */ /* 0x000ff4000b800000 */
[----:B0-----:R-:W-:Y:S01]  /*14c0*/  MOV R9, UR7 ;  /* 0x0000000700097c02 */ /* 0x001fe20008000f00 */
[----:B------:R-:W0:Y:S01]  /*14d0*/  LDCU UR10, c[0x0][0x388] ;  /* 0x00007100ff0a77ac */ /* 0x000e220008000800 */
[----:B------:R-:W-:Y:S02]  /*14e0*/  MOV R18, UR8 ;  /* 0x0000000800127c02 */ /* 0x000fe40008000f00 */
[----:B------:R-:W-:-:S07]  /*14f0*/  LEA R16, R9, R0, 0x6 ;  /* 0x0000000009107211 */ /* 0x000fce00078e30ff */
.L_x_8:
[----:B------:R-:W-:-:S05]  /*1500*/  LEA R9, R18, R5, 0x6 ;  /* 0x0000000512097211 */ /* 0x000fca00078e30ff */
[----:B0-----:R-:W-:-:S04]  /*1510*/  IMAD R9, R9, UR10, R16 ;  /* 0x0000000a09097c24 */ /* 0x001fc8000f8e0210 */
[----:B------:R-:W-:-:S06]  /*1520*/  IMAD.WIDE R8, R9, 0x4, R38 ;  /* 0x0000000409087825 */ /* 0x000fcc00078e0226 */
[----:B--2---:R-:W2:Y:S01]  /*1530*/  LDG.E R9, desc[UR12][R8.64] ;  /* 0x0000000c08097981 */ /* 0x004ea2000c1e1900 */
[C---:B------:R-:W-:Y:S02]  /*1540*/  LEA R17, R18.reuse, R33, 0xe ;  /* 0x0000002112117211 */ /* 0x040fe400078e70ff */
[----:B------:R-:W-:-:S04]  /*1550*/  IADD3 R18, PT, PT, R18, 0x1, RZ ;  /* 0x0000000112127810 */ /* 0x000fc80007ffe0ff */
[----:B------:R-:W-:Y:S01]  /*1560*/  ISETP.NE.AND P1, PT, R18, UR6, PT ;  /* 0x0000000612007c0c */ /* 0x000fe2000bf25270 */
[----:B--2---:R-:W-:Y:S01]  /*1570*/  STS [R34+0x100], R9 ;  /* 0x0001000922007388 */ /* 0x004fe20000000800 */
[----:B------:R-:W-:Y:S06]  /*1580*/  BAR.SYNC.DEFER_BLOCKING 0x0 ;  /* 0x0000000000007b1d */ /* 0x000fec0000010000 */
[----:B------:R-:W-:Y:S04]  /*1590*/  LDS R11, [R17] ;  /* 0x00000000110b7984 */ /* 0x000fe80000000800 */
[----:B-1----:R-:W-:Y:S04]  /*15a0*/  LDS R10, [R29+0x100] ;  /* 0x000100001d0a7984 */ /* 0x002fe80000000800 */
[----:B------:R-:W0:Y:S04]  /*15b0*/  LDS.128 R12, [R30] ;  /* 0x000000001e0c7984 */ /* 0x000e280000000c00 */
[----:B------:R-:W1:Y:S04]  /*15c0*/  LDS R19, [R29+0x200] ;  /* 0x000200001d137984 */ /* 0x000e680000000800 */
[----:B------:R-:W2:Y:S04]  /*15d0*/  LDS R21, [R29+0x300] ;  /* 0x000300001d157984 */ /* 0x000ea80000000800 */
[----:B------:R-:W3:Y:S01]  /*15e0*/  LDS R20, [R29+0x400] ;  /* 0x000400001d147984 */ /* 0x000ee20000000800 */
[----:B0-----:R-:W-:-:S03]  /*15f0*/  FFMA R10, -R12, R10, R11 ;  /* 0x0000000a0c0a7223 */ /* 0x001fc6000000010b */
[----:B------:R-:W-:Y:S01]  /*1600*/  LDS R12, [R29+0x600] ;  /* 0x000600001d0c7984 */ /* 0x000fe20000000800 */
[----:B-1----:R-:W-:-:S03]  /*1610*/  FFMA R19, -R13, R19, R10 ;  /* 0x000000130d137223 */ /* 0x002fc6000000010a */
[----:B------:R-:W-:Y:S01]  /*1620*/  LDS R13, [R29+0x500] ;  /* 0x000500001d0d7984 */ /* 0x000fe20000000800 */
[----:B--2---:R-:W-:-:S03]  /*1630*/  FFMA R14, -R14, R21, R19 ;  /* 0x000000150e0e7223 */ /* 0x004fc60000000113 */
[----:B------:R-:W0:Y:S01]  /*1640*/  LDS.128 R8, [R30+0x10] ;  /* 0x000010001e087984 */ /* 0x000e220000000c00 */
[----:B---3--:R-:W-:-:S03]  /*1650*/  FFMA R15, -R15, R20, R14 ;  /* 0x000000140f0f7223 */ /* 0x008fc6000000010e */
[----:B------:R-:W1:Y:S04]  /*1660*/  LDS R14, [R29+0x700] ;  /* 0x000700001d0e7984 */ /* 0x000e680000000800 */
[----:B------:R-:W2:Y:S04]  /*1670*/  LDS R20, [R29+0x800] ;  /* 0x000800001d147984 */ /* 0x000ea80000000800 */
[----:B------:R-:W-:Y:S01]  /*1680*/  LDS R19, [R29+0x4000] ;  /* 0x004000001d137984 */ /* 0x000fe20000000800 */
[----:B0-----:R-:W-:-:S04]  /*1690*/  FFMA R8, -R8, R13, R15 ;  /* 0x0000000d08087223 */ /* 0x001fc8000000010f */
[----:B------:R-:W-:Y:S02]  /*16a0*/  FFMA R13, -R9, R12, R8 ;  /* 0x0000000c090d7223 */ /* 0x000fe40000000108 */
[----:B------:R-:W-:Y:S02]  /*16b0*/  LDS R9, [R29+0x900] ;  /* 0x000900001d097984 */ /* 0x000fe40000000800 */
[----:B-1----:R-:W-:Y:S02]  /*16c0*/  FFMA R10, -R10, R14, R13 ;  /* 0x0000000e0a0a7223 */ /* 0x002fe4000000010d */
[----:B------:R-:W0:Y:S02]  /*16d0*/  LDS.128 R12, [R30+0x20] ;  /* 0x000020001e0c7984 */ /* 0x000e240000000c00 */
[----:B--2---:R-:W-:Y:S02]  /*16e0*/  FFMA R11, -R11, R20, R10 ;  /* 0x000000140b0b7223 */ /* 0x004fe4000000010a */
[----:B------:R-:W1:Y:S04]  /*16f0*/  LDS R8, [R29+0xa00] ;  /* 0x000a00001d087984 */ /* 0x000e680000000800 */
[----:B------:R-:W2:Y:S04]  /*1700*/  LDS R10, [R29+0xb00] ;  /* 0x000b00001d0a7984 */ /* 0x000ea80000000800 */
[----:B------:R-:W3:Y:S01]  /*1710*/  LDS R20, [R29+0xc00] ;  /* 0x000c00001d147984 */ /* 0x000ee20000000800 */
[----:B0-----:R-:W-:-:S04]  /*1720*/  FFMA R12, -R12, R9, R11 ;  /* 0x000000090c0c7223 */ /* 0x001fc8000000010b */
[----:B-1----:R-:W-:Y:S02]  /*1730*/  FFMA R9, -R13, R8, R12 ;  /* 0x000000080d097223 */ /* 0x002fe4000000010c */
[----:B------:R-:W-:Y:S02]  /*1740*/  LDS R13, [R29+0xd00] ;  /* 0x000d00001d0d7984 */ /* 0x000fe40000000800 */
[----:B--2---:R-:W-:Y:S02]  /*1750*/  FFMA R14, -R14, R10, R9 ;  /* 0x0000000a0e0e7223 */ /* 0x004fe40000000109 */
[----:B------:R-:W0:Y:S02]  /*1760*/  LDS.128 R8, [R30+0x30] ;  /* 0x000030001e087984 */ /* 0x000e240000000c00 */
[----:B---3--:R-:W-:Y:S02]  /*1770*/  FFMA R15, -R15, R20, R14 ;  /* 0x000000140f0f7223 */ /* 0x008fe4000000010e */
        /* <DEDUP_REMOVED lines=109> */
[----:B------:R-:W2:Y:S01]  /*1e50*/  LDS R14, [R29+0x3f00] ;  /* 0x003f00001d0e7984 */ /* 0x000ea20000000800 */
[----:B0-----:R-:W-:-:S04]  /*1e60*/  FFMA R8, -R8, R13, R15 ;  /* 0x0000000d08087223 */ /* 0x001fc8000000010f */
[----:B-1----:R-:W-:-:S04]  /*1e70*/  FFMA R9, -R9, R12, R8 ;  /* 0x0000000c09097223 */ /* 0x002fc80000000108 */
[----:B--2---:R-:W-:-:S04]  /*1e80*/  FFMA R10, -R10, R14, R9 ;  /* 0x0000000e0a0a7223 */ /* 0x004fc80000000109 */
[----:B------:R-:W-:-:S05]  /*1e90*/  FFMA R10, -R11, R19, R10 ;  /* 0x000000130b0a7223 */ /* 0x000fca000000010a */
[----:B------:R2:W-:Y:S01]  /*1ea0*/  STS [R17], R10 ;  /* 0x0000000a11007388 */ /* 0x0005e20000000800 */
[----:B------:R-:W-:Y:S06]  /*1eb0*/  BAR.SYNC.DEFER_BLOCKING 0x0 ;  /* 0x0000000000007b1d */ /* 0x000fec0000010000 */
[----:B------:R-:W-:Y:S05]  /*1ec0*/  @P1 BRA `(.L_x_8) ;  /* 0xfffffff4008c1947 */ /* 0x000fea000383ffff */
.L_x_7:
[----:B------:R-:W-:Y:S05]  /*1ed0*/  BRA.U UP1, `(.L_x_9) ;  /* 0xffffffed01a87547 */ /* 0x000fea000b83ffff */
.L_x_4:
[----:B------:R-:W3:Y:S01]  /*1ee0*/  S2UR UR7, SR_CgaCtaId ;  /* 0x00000000000779c3 */ /* 0x000ee20000008800 */
[----:B------:R-:W-:Y:S01]  /*1ef0*/  UMOV UR5, 0x400 ;  /* 0x0000040000057882 */ /* 0x000fe20000000000 */
[----:B-1----:R-:W-:Y:S01]  /*1f00*/  HFMA2 R11, -RZ, RZ, 0, 1.54972076416015625e-05 ;  /* 0x00000104ff0b7431 */ /* 0x002fe200000001ff */
[----:B0-2---:R-:W-:Y:S01]  /*1f10*/  LEA R10, R5, R0, 0x6 ;  /* 0x00000000050a7211 */ /* 0x005fe200078e30ff */
[----:B---3--:R-:W-:-:S04]  /*1f20*/  ULEA UR5, UR7, UR5, 0x18 ;  /* 0x0000000507057291 */ /* 0x008fc8000f8ec0ff */
[----:B------:R-:W-:-:S03]  /*1f30*/  ULEA UR10, UR4, UR5, 0xe ;  /* 0x00000005040a7291 */ /* 0x000fc6000f8e70ff */
[----:B------:R-:W-:-:S03]  /*1f40*/  UMOV UR5, URZ ;  /* 0x000000ff00057c82 */ /* 0x000fc60008000000 */
[----:B------:R-:W-:Y:S01]  /*1f50*/  LEA R10, R10, UR10, 0x2 ;  /* 0x0000000a0a0a7c11 */ /* 0x000fe2000f8e10ff */
[----:B------:R-:W-:-:S07]  /*1f60*/  IMAD R11, R0, R11, UR10 ;  /* 0x0000000a000b7e24 */ /* 0x000fce000f8e020b */
.L_x_46:
[----:B------:R-:W-:Y:S01]  /*1f70*/  LOP3.LUT P3, RZ, R5, R0, RZ, 0xfc, !PT ;  /* 0x0000000005ff7212 */ /* 0x000fe2000786fcff */
[----:B------:R-:W-:Y:S01]  /*1f80*/  ULEA UR7, UR5, UR5, 0x6 ;  /* 0x0000000505077291 */ /* 0x000fe2000f8e30ff */
[----:B------:R-:W-:Y:S03]  /*1f90*/  BSSY.RECONVERGENT B0, `(.L_x_10) ;  /* 0x0000013000007945 */ /* 0x000fe60003800200 */
[----:B------:R-:W-:-:S08]  /*1fa0*/  ULEA UR7, UR7, UR10, 0x2 ;  /* 0x0000000a07077291 */ /* 0x000fd0000f8e10ff */
[----:B01-34-:R-:W-:Y:S05]  /*1fb0*/  @P3 BRA `(.L_x_11) ;  /* 0x0000000000403947 */ /* 0x01bfea0003800000 */
[----:B------:R-:W0:Y:S02]  /*1fc0*/  LDS R4, [UR7] ;  /* 0x00000007ff047984 */ /* 0x000e240008000800 */
[----:B0-----:R-:W-:Y:S01]  /*1fd0*/  IADD3 R3, PT, PT, R4, -0xd000000, RZ ;  /* 0xf300000004037810 */ /* 0x001fe20007ffe0ff */
[----:B------:R0:W1:Y:S03]  /*1fe0*/  MUFU.RSQ R9, R4 ;  /* 0x0000000400097308 */ /* 0x0000660000001400 */
[----:B------:R-:W-:-:S13]  /*1ff0*/  ISETP.GT.U32.AND P1, PT, R3, 0x727fffff, PT ;  /* 0x727fffff0300780c */ /* 0x000fda0003f24070 */
[----:B0-----:R-:W-:Y:S05]  /*2000*/  @!P1 BRA `(.L_x_12) ;  /* 0x0000000000189947 */ /* 0x001fea0003800000 */
[----:B------:R-:W-:Y:S01]  /*2010*/  BSSY.RECONVERGENT B1, `(.L_x_13) ;  /* 0x0000004000017945 */ /* 0x000fe20003800200 */
[----:B------:R-:W-:Y:S02]  /*2020*/  MOV R3, R4 ;  /* 0x0000000400037202 */ /* 0x000fe40000000f00 */
[----:B------:R-:W-:-:S07]  /*2030*/  MOV R16, 0x2050 ;  /* 0x0000205000107802 */ /* 0x000fce0000000f00 */
[----:B-1----:R-:W-:Y:S05]  /*2040*/  CALL.REL.NOINC `($__internal_0_$__cuda_sm20_sqrt_rn_f32_slowpath) ;  /* 0x00000020003c7944 */ /* 0x002fea0003c00000 */
[----:B------:R-:W-:Y:S05]  /*2050*/  BSYNC.RECONVERGENT B1 ;  /* 0x0000000000017941 */ /* 0x000fea0003800200 */
.L_x_13:
[----:B------:R-:W-:Y:S05]  /*2060*/  BRA `(.L_x_14) ;  /* 0x0000000000107947 */ /* 0x000fea0003800000 */
.L_x_12:
[----:B-1----:R-:W-:Y:S01]  /*2070*/  FMUL.FTZ R3, R4, R9 ;  /* 0x0000000904037220 */ /* 0x002fe20000410000 */
[----:B------:R-:W-:-:S03]  /*2080*/  FMUL.FTZ R8, R9, 0.5 ;  /* 0x3f00000009087820 */ /* 0x000fc60000410000 */
[----:B------:R-:W-:-:S04]  /*2090*/  FFMA R4, -R3, R3, R4 ;  /* 0x0000000303047223 */ /* 0x000fc80000000104 */
[----:B------:R-:W-:-:S07]  /*20a0*/  FFMA R3, R4, R8, R3 ;  /* 0x0000000804037223 */ /* 0x000fce0000000003 */
.L_x_14:
[----:B------:R0:W-:Y:S02]  /*20b0*/  STS [UR7], R3 ;  /* 0x00000003ff007988 */ /* 0x0001e40008000807 */
.L_x_11:
[----:B------:R-:W-:Y:S05]  /*20c0*/  BSYNC.RECONVERGENT B0 ;  /* 0x0000000000007941 */ /* 0x000fea0003800200 */
.L_x_10:
[----:B------:R-:W-:Y:S01]  /*20d0*/  BAR.SYNC.DEFER_BLOCKING 0x0 ;  /* 0x0000000000007b1d */ /* 0x000fe20000010000 */
[----:B------:R-:W-:-:S05]  /*20e0*/  ISETP.NE.OR P1, PT, R0, UR5, !P0 ;  /* 0x0000000500007c0c */ /* 0x000fca000c725670 */
[----:B------:R-:W-:Y:S08]  /*20f0*/  BSSY.RECONVERGENT B2, `(.L_x_15) ;  /* 0x0000013000027945 */ /* 0x000ff00003800200 */
[----:B------:R-:W-:Y:S05]  /*2100*/  @P1 BRA `(.L_x_16) ;  /* 0x0000000000441947 */ /* 0x000fea0003800000 */
[----:B------:R-:W1:Y:S01]  /*2110*/  LDS R12, [R11] ;  /* 0x000000000b0c7984 */ /* 0x000e620000000800 */
[----:B------:R-:W-:Y:S03]  /*2120*/  BSSY.RECONVERGENT B3, `(.L_x_17) ;  /* 0x000000e000037945 */ /* 0x000fe60003800200 */
[----:B0-----:R-:W0:Y:S01]  /*2130*/  LDS R3, [R10+0x100] ;  /* 0x000100000a037984 */ /* 0x001e220000000800 */
[----:B-1----:R-:W1:Y:S08]  /*2140*/  MUFU.RCP R4, R12 ;  /* 0x0000000c00047308 */ /* 0x002e700000001000 */
[----:B0-----:R-:W0:Y:S01]  /*2150*/  FCHK P1, R3, R12 ;  /* 0x0000000c03007302 */ /* 0x001e220000020000 */
[----:B-1----:R-:W-:-:S04]  /*2160*/  FFMA R9, -R12, R4, 1 ;  /* 0x3f8000000c097423 */ /* 0x002fc80000000104 */
[----:B------:R-:W-:-:S04]  /*2170*/  FFMA R4, R4, R9, R4 ;  /* 0x0000000904047223 */ /* 0x000fc80000000004 */
[----:B------:R-:W-:-:S04]  /*2180*/  FFMA R9, R3, R4, RZ ;  /* 0x0000000403097223 */ /* 0x000fc800000000ff */
[----:B------:R-:W-:-:S04]  /*2190*/  FFMA R8, -R12, R9, R3 ;  /* 0x000000090c087223 */ /* 0x000fc80000000103 */
[----:B------:R-:W-:Y:S01]  /*21a0*/  FFMA R9, R4, R8, R9 ;  /* 0x0000000804097223 */ /* 0x000fe20000000009 */
[----:B0-----:R-:W-:Y:S06]  /*21b0*/  @!P1 BRA `(.L_x_18) ;  /* 0x0000000000109947 */ /* 0x001fec0003800000 */
[----:B------:R-:W-:Y:S02]  /*21c0*/  MOV R4, R12 ;  /* 0x0000000c00047202 */ /* 0x000fe40000000f00 */
[----:B------:R-:W-:-:S07]  /*21d0*/  MOV R8, 0x21f0 ;  /* 0x000021f000087802 */ /* 0x000fce0000000f00 */
[----:B------:R-:W-:Y:S05]  /*21e0*/  CALL.REL.NOINC `($__internal_1_$__cuda_sm3x_div_rn_noftz_f32_slowpath) ;  /* 0x0000002000307944 */ /* 0x000fea0003c00000 */
[----:B------:R-:W-:-:S07]  /*21f0*/  MOV R9, R3 ;  /* 0x0000000300097202 */ /* 0x000fce0000000f00 */
.L_x_18:
[----:B------:R-:W-:Y:S05]  /*2200*/  BSYNC.RECONVERGENT B3 ;  /* 0x0000000000037941 */ /* 0x000fea0003800200 */
.L_x_17:
[----:B------:R1:W-:Y:S02]  /*2210*/  STS [R10+0x100], R9 ;  /* 0x000100090a007388 */ /* 0x0003e40000000800 */
.L_x_16:
[----:B------:R-:W-:Y:S05]  /*2220*/  BSYNC.RECONVERGENT B2 ;  /* 0x0000000000027941 */ /* 0x000fea0003800200 */
.L_x_15:
[----:B------:R-:W-:Y:S01]  /*2230*/  BAR.SYNC.DEFER_BLOCKING 0x0 ;  /* 0x0000000000007b1d */ /* 0x000fe20000010000 */
[----:B------:R-:W-:Y:S02]  /*2240*/  ISETP.LT.U32.OR P1, PT, R0, UR5, !P0 ;  /* 0x0000000500007c0c */ /* 0x000fe4000c721470 */
[----:B------:R-:W-:Y:S02]  /*2250*/  LEA R13, R5, UR5, 0x6 ;  /* 0x00000005050d7c11 */ /* 0x000fe4000f8e30ff */
[----:B------:R-:W-:Y:S01]  /*2260*/  IADD3 R12, PT, PT, R31, UR5, RZ ;  /* 0x000000051f0c7c10 */ /* 0x000fe2000fffe0ff */
[----:B------:R-:W-:Y:S01]  /*2270*/  BSSY.RECONVERGENT B0, `(.L_x_19) ;  /* 0x000001a000007945 */ /* 0x000fe20003800200 */
[----:B------:R-:W-:Y:S02]  /*2280*/  LEA R13, R13, UR10, 0x2 ;  /* 0x0000000a0d0d7c11 */ /* 0x000fe4000f8e10ff */
[----:B------:R-:W-:-:S05]  /*2290*/  LEA R12, R12, UR10, 0x2 ;  /* 0x0000000a0c0c7c11 */ /* 0x000fca000f8e10ff */
[----:B------:R-:W-:Y:S04]  /*22a0*/  @!P1 LDS R8, [R10+0x104] ;  /* 0x000104000a089984 */ /* 0x000fe80000000800 */
[----:B0-----:R-:W-:Y:S04]  /*22b0*/  @!P1 LDS R3, [R13+0x100] ;  /* 0x000100000d039984 */ /* 0x001fe80000000800 */
[----:B------:R-:W0:Y:S02]  /*22c0*/  @!P1 LDS R4, [R12] ;  /* 0x000000000c049984 */ /* 0x000e240000000800 */
[----:B0-----:R-:W-:-:S05]  /*22d0*/  @!P1 FFMA R3, -R3, R4, R8 ;  /* 0x0000000403039223 */ /* 0x001fca0000000108 */
[----:B------:R0:W-:Y:S01]  /*22e0*/  @!P1 STS [R10+0x104], R3 ;  /* 0x000104030a009388 */ /* 0x0001e20000000800 */
[----:B------:R-:W-:Y:S06]  /*22f0*/  BAR.SYNC.DEFER_BLOCKING 0x0 ;  /* 0x0000000000007b1d */ /* 0x000fec0000010000 */
[----:B------:R-:W-:Y:S05]  /*2300*/  @P3 BRA `(.L_x_20) ;  /* 0x0000000000403947 */ /* 0x000fea0003800000 */
[----:B------:R-:W0:Y:S02]  /*2310*/  LDS R4, [UR7+0x104] ;  /* 0x00010407ff047984 */ /* 0x000e240008000800 */
[----:B0-----:R-:W-:Y:S01]  /*2320*/  IADD3 R3, PT, PT, R4, -0xd000000, RZ ;  /* 0xf300000004037810 */ /* 0x001fe20007ffe0ff */
[----:B-1----:R0:W1:Y:S03]  /*2330*/  MUFU.RSQ R9, R4 ;  /* 0x0000000400097308 */ /* 0x0020660000001400 */
[----:B------:R-:W-:-:S13]  /*2340*/  ISETP.GT.U32.AND P1, PT, R3, 0x727fffff, PT ;  /* 0x727fffff0300780c */ /* 0x000fda0003f24070 */
[----:B0-----:R-:W-:Y:S05]  /*2350*/  @!P1 BRA `(.L_x_21) ;  /* 0x0000000000189947 */ /* 0x001fea0003800000 */
[----:B------:R-:W-:Y:S01]  /*2360*/  BSSY.RECONVERGENT B1, `(.L_x_22) ;  /* 0x0000004000017945 */ /* 0x000fe20003800200 */
[----:B------:R-:W-:Y:S02]  /*2370*/  MOV R3, R4 ;  /* 0x0000000400037202 */ /* 0x000fe40000000f00 */
[----:B------:R-:W-:-:S07]  /*2380*/  MOV R16, 0x23a0 ;  /* 0x000023a000107802 */ /* 0x000fce0000000f00 */
[----:B-1----:R-:W-:Y:S05]  /*2390*/  CALL.REL.NOINC `($__internal_0_$__cuda_sm20_sqrt_rn_f32_slowpath) ;  /* 0x0000001c00687944 */ /* 0x002fea0003c00000 */
[----:B------:R-:W-:Y:S05]  /*23a0*/  BSYNC.RECONVERGENT B1 ;  /* 0x0000000000017941 */ /* 0x000fea0003800200 */
.L_x_22:
[----:B------:R-:W-:Y:S05]  /*23b0*/  BRA `(.L_x_23) ;  /* 0x0000000000107947 */ /* 0x000fea0003800000 */
.L_x_21:
[----:B-1----:R-:W-:Y:S01]  /*23c0*/  FMUL.FTZ R3, R4, R9 ;  /* 0x0000000904037220 */ /* 0x002fe20000410000 */
[----:B------:R-:W-:-:S03]  /*23d0*/  FMUL.FTZ R8, R9, 0.5 ;  /* 0x3f00000009087820 */ /* 0x000fc60000410000 */
[----:B------:R-:W-:-:S04]  /*23e0*/  FFMA R4, -R3, R3, R4 ;  /* 0x0000000303047223 */ /* 0x000fc80000000104 */
[----:B------:R-:W-:-:S07]  /*23f0*/  FFMA R3, R4, R8, R3 ;  /* 0x0000000804037223 */ /* 0x000fce0000000003 */
.L_x_23:
[----:B------:R2:W-:Y:S02]  /*2400*/  STS [UR7+0x104], R3 ;  /* 0x00010403ff007988 */ /* 0x0005e40008000807 */
.L_x_20:
[----:B------:R-:W-:Y:S05]  /*2410*/  BSYNC.RECONVERGENT B0 ;  /* 0x0000000000007941 */ /* 0x000fea0003800200 */
.L_x_19:
[----:B------:R-:W-:Y:S01]  /*2420*/  UIADD3 UR8, UPT, UPT, UR5, 0x1, URZ ;  /* 0x0000000105087890 */ /* 0x000fe2000fffe0ff */
[----:B------:R-:W-:Y:S05]  /*2430*/  BAR.SYNC.DEFER_BLOCKING 0x0 ;  /* 0x0000000000007b1d */ /* 0x000fea0000010000 */
[----:B------:R-:W-:Y:S01]  /*2440*/  ISETP.NE.OR P1, PT, R0, UR8, !P0 ;  /* 0x0000000800007c0c */ /* 0x000fe2000c725670 */
[----:B------:R-:W-:-:S12]  /*2450*/  BSSY.RECONVERGENT B2, `(.L_x_24) ;  /* 0x0000013000027945 */ /* 0x000fd80003800200 */
[----:B------:R-:W-:Y:S05]  /*2460*/  @P1 BRA `(.L_x_25) ;  /* 0x0000000000441947 */ /* 0x000fea0003800000 */
[----:B------:R-:W3:Y:S01]  /*2470*/  LDS R14, [R11] ;  /* 0x000000000b0e7984 */ /* 0x000ee20000000800 */
[----:B------:R-:W-:Y:S03]  /*2480*/  BSSY.RECONVERGENT B3, `(.L_x_26) ;  /* 0x000000e000037945 */ /* 0x000fe60003800200 */
[----:B0-2---:R-:W0:Y:S01]  /*2490*/  LDS R3, [R10+0x100] ;  /* 0x000100000a037984 */ /* 0x005e220000000800 */
[----:B---3--:R-:W1:Y:S08]  /*24a0*/  MUFU.RCP R4, R14 ;  /* 0x0000000e00047308 */ /* 0x008e700000001000 */
        /* <DEDUP_REMOVED lines=11> */
.L_x_27:
[----:B------:R-:W-:Y:S05]  /*2560*/  BSYNC.RECONVERGENT B3 ;  /* 0x0000000000037941 */ /* 0x000fea0003800200 */
.L_x_26:
[----:B------:R3:W-:Y:S02]  /*2570*/  STS [R10+0x100], R9 ;  /* 0x000100090a007388 */ /* 0x0007e40000000800 */
.L_x_25:
[----:B------:R-:W-:Y:S05]  /*2580*/  BSYNC.RECONVERGENT B2 ;  /* 0x0000000000027941 */ /* 0x000fea0003800200 */
.L_x_24:
[----:B------:R-:W-:Y:S01]  /*2590*/  BAR.SYNC.DEFER_BLOCKING 0x0 ;  /* 0x0000000000007b1d */ /* 0x000fe20000010000 */
[----:B------:R-:W-:Y:S01]  /*25a0*/  ISETP.LE.U32.OR P1, PT, R0, UR5, !P0 ;  /* 0x0000000500007c0c */ /* 0x000fe2000c723470 */
[----:B------:R-:W-:-:S04]  /*25b0*/  UIADD3 UR8, UPT, UPT, UR5, 0x2, URZ ;  /* 0x0000000205087890 */ /* 0x000fc8000fffe0ff */
[----:B------:R-:W-:Y:S08]  /*25c0*/  BSSY.RECONVERGENT B0, `(.L_x_28) ;  /* 0x0000018000007945 */ /* 0x000ff00003800200 */
[----:B0-2---:R-:W-:Y:S04]  /*25d0*/  @!P1 LDS R3, [R13+0x104] ;  /* 0x000104000d039984 */ /* 0x005fe80000000800 */
[----:B------:R-:W-:Y:S04]  /*25e0*/  @!P1 LDS R4, [R12+0x4] ;  /* 0x000004000c049984 */ /* 0x000fe80000000800 */
[----:B------:R-:W0:Y:S02]  /*25f0*/  @!P1 LDS R8, [R10+0x104] ;  /* 0x000104000a089984 */ /* 0x000e240000000800 */
[----:B0-----:R-:W-:-:S05]  /*2600*/  @!P1 FFMA R3, -R3, R4, R8 ;  /* 0x0000000403039223 */ /* 0x001fca0000000108 */
[----:B------:R0:W-:Y:S01]  /*2610*/  @!P1 STS [R10+0x104], R3 ;  /* 0x000104030a009388 */ /* 0x0001e20000000800 */
[----:B------:R-:W-:Y:S06]  /*2620*/  BAR.SYNC.DEFER_BLOCKING 0x0 ;  /* 0x0000000000007b1d */ /* 0x000fec0000010000 */
[----:B------:R-:W-:Y:S05]  /*2630*/  @P3 BRA `(.L_x_29) ;  /* 0x0000000000403947 */ /* 0x000fea0003800000 */
[----:B------:R-:W0:Y:S02]  /*2640*/  LDS R4, [UR7+0x208] ;  /* 0x00020807ff047984 */ /* 0x000e240008000800 */
[----:B0-----:R-:W-:Y:S01]  /*2650*/  IADD3 R3, PT, PT, R4, -0xd000000, RZ ;  /* 0xf300000004037810 */ /* 0x001fe20007ffe0ff */
[----:B-1-3--:R0:W1:Y:S03]  /*2660*/  MUFU.RSQ R9, R4 ;  /* 0x0000000400097308 */ /* 0x00a0660000001400 */
[----:B------:R-:W-:-:S13]  /*2670*/  ISETP.GT.U32.AND P1, PT, R3, 0x727fffff, PT ;  /* 0x727fffff0300780c */ /* 0x000fda0003f24070 */
[----:B0-----:R-:W-:Y:S05]  /*2680*/  @!P1 BRA `(.L_x_30) ;  /* 0x0000000000189947 */ /* 0x001fea0003800000 */
[----:B------:R-:W-:Y:S01]  /*2690*/  BSSY.RECONVERGENT B1, `(.L_x_31) ;  /* 0x0000004000017945 */ /* 0x000fe20003800200 */
[----:B------:R-:W-:Y:S02]  /*26a0*/  MOV R3, R4 ;  /* 0x0000000400037202 */ /* 0x000fe40000000f00 */
[----:B------:R-:W-:-:S07]  /*26b0*/  MOV R16, 0x26d0 ;  /* 0x000026d000107802 */ /* 0x000fce0000000f00 */
[----:B-1----:R-:W-:Y:S05]  /*26c0*/  CALL.REL.NOINC `($__internal_0_$__cuda_sm20_sqrt_rn_f32_slowpath) ;  /* 0x00000018009c7944 */ /* 0x002fea0003c00000 */
[----:B------:R-:W-:Y:S05]  /*26d0*/  BSYNC.RECONVERGENT B1 ;  /* 0x0000000000017941 */ /* 0x000fea0003800200 */
.L_x_31:
[----:B------:R-:W-:Y:S05]  /*26e0*/  BRA `(.L_x_32) ;  /* 0x0000000000107947 */ /* 0x000fea0003800000 */
.L_x_30:
[----:B-1----:R-:W-:Y:S01]  /*26f0*/  FMUL.FTZ R3, R4, R9 ;  /* 0x0000000904037220 */ /* 0x002fe20000410000 */
[----:B------:R-:W-:-:S03]  /*2700*/  FMUL.FTZ R8, R9, 0.5 ;  /* 0x3f00000009087820 */ /* 0x000fc60000410000 */
[----:B------:R-:W-:-:S04]  /*2710*/  FFMA R4, -R3, R3, R4 ;  /* 0x0000000303047223 */ /* 0x000fc80000000104 */
[----:B------:R-:W-:-:S07]  /*2720*/  FFMA R3, R4, R8, R3 ;  /* 0x0000000804037223 */ /* 0x000fce0000000003 */
.L_x_32:
[----:B------:R2:W-:Y:S02]  /*2730*/  STS [UR7+0x208], R3 ;  /* 0x00020803ff007988 */ /* 0x0005e40008000807 */
.L_x_29:
[----:B------:R-:W-:Y:S05]  /*2740*/  BSYNC.RECONVERGENT B0 ;  /* 0x0000000000007941 */ /* 0x000fea0003800200 */
.L_x_28:
[----:B------:R-:W-:Y:S01]  /*2750*/  BAR.SYNC.DEFER_BLOCKING 0x0 ;  /* 0x0000000000007b1d */ /* 0x000fe20000010000 */
[----:B------:R-:W-:-:S05]  /*2760*/  ISETP.NE.OR P1, PT, R0, UR8, !P0 ;  /* 0x0000000800007c0c */ /* 0x000fca000c725670 */
[----:B------:R-:W-:Y:S08]  /*2770*/  BSSY.RECONVERGENT B2, `(.L_x_33) ;  /* 0x0000013000027945 */ /* 0x000ff00003800200 */
[----:B------:R-:W-:Y:S05]  /*2780*/  @P1 BRA `(.L_x_34) ;  /* 0x0000000000441947 */ /* 0x000fea0003800000 */
[----:B------:R-:W4:Y:S01]  /*2790*/  LDS R14, [R11] ;  /* 0x000000000b0e7984 */ /* 0x000f220000000800 */
[----:B------:R-:W-:Y:S03]  /*27a0*/  BSSY.RECONVERGENT B3, `(.L_x_35) ;  /* 0x000000e000037945 */ /* 0x000fe60003800200 */
[----:B0-2---:R-:W0:Y:S01]  /*27b0*/  LDS R3, [R10+0x100] ;  /* 0x000100000a037984 */ /* 0x005e220000000800 */
[----:B----4-:R-:W1:Y:S08]  /*27c0*/  MUFU.RCP R4, R14 ;  /* 0x0000000e00047308 */ /* 0x010e700000001000 */
[----:B0-----:R-:W0:Y:S01]  /*27d0*/  FCHK P1, R3, R14 ;  /* 0x0000000e03007302 */ /* 0x001e220000020000 */
[----:B-1-3--:R-:W-:-:S04]  /*27e0*/  FFMA R9, -R14, R4, 1 ;  /* 0x3f8000000e097423 */ /* 0x00afc80000000104 */
        /* <DEDUP_REMOVED lines=9> */
.L_x_36:
[----:B------:R-:W-:Y:S05]  /*2880*/  BSYNC.RECONVERGENT B3 ;  /* 0x0000000000037941 */ /* 0x000fea0003800200 */
.L_x_35:
[----:B------:R4:W-:Y:S02]  /*2890*/  STS [R10+0x100], R9 ;  /* 0x000100090a007388 */ /* 0x0009e40000000800 */
.L_x_34:
[----:B------:R-:W-:Y:S05]  /*28a0*/  BSYNC.RECONVERGENT B2 ;  /* 0x0000000000027941 */ /* 0x000fea0003800200 */
.L_x_33:
[----:B------:R-:W-:Y:S01]  /*28b0*/  BAR.SYNC.DEFER_BLOCKING 0x0 ;  /* 0x0000000000007b1d */ /* 0x000fe20000010000 */
[----:B------:R-:W-:Y:S01]  /*28c0*/  ISETP.LT.U32.OR P1, PT, R0, UR8, !P0 ;  /* 0x0000000800007c0c */ /* 0x000fe2000c721470 */
        /* <DEDUP_REMOVED lines=11> */
[----:B-1-34-:R0:W1:Y:S03]  /*2980*/  MUFU.RSQ R9, R4 ;  /* 0x0000000400097308 */ /* 0x01a0660000001400 */
[----:B------:R-:W-:-:S13]  /*2990*/  ISETP.GT.U32.AND P1, PT, R3, 0x727fffff, PT ;  /* 0x727fffff0300780c */ /* 0x000fda0003f24070 */
[----:B0-----:R-:W-:Y:S05]  /*29a0*/  @!P1 BRA `(.L_x_39) ;  /* 0x0000000000189947 */ /* 0x001fea0003800000 */
[----:B------:R-:W-:Y:S01]  /*29b0*/  BSSY.RECONVERGENT B1, `(.L_x_40) ;  /* 0x0000004000017945 */ /* 0x000fe20003800200 */
[----:B------:R-:W-:Y:S02]  /*29c0*/  MOV R3, R4 ;  /* 0x0000000400037202 */ /* 0x000fe40000000f00 */
[----:B------:R-:W-:-:S07]  /*29d0*/  MOV R16, 0x29f0 ;  /* 0x000029f000107802 */ /* 0x000fce0000000f00 */
[----:B-1----:R-:W-:Y:S05]  /*29e0*/  CALL.REL.NOINC `($__internal_0_$__cuda_sm20_sqrt_rn_f32_slowpath) ;  /* 0x0000001400d47944 */ /* 0x002fea0003c00000 */
[----:B------:R-:W-:Y:S05]  /*29f0*/  BSYNC.RECONVERGENT B1 ;  /* 0x0000000000017941 */ /* 0x000fea0003800200 */
.L_x_40:
[----:B------:R-:W-:Y:S05]  /*2a00*/  BRA `(.L_x_41) ;  /* 0x0000000000107947 */ /* 0x000fea0003800000 */
.L_x_39:
[----:B-1----:R-:W-:Y:S01]  /*2a10*/  FMUL.FTZ R3, R4, R9 ;  /* 0x0000000904037220 */ /* 0x002fe20000410000 */
[----:B------:R-:W-:-:S03]  /*2a20*/  FMUL.FTZ R8, R9, 0.5 ;  /* 0x3f00000009087820 */ /* 0x000fc60000410000 */
[----:B------:R-:W-:-:S04]  /*2a30*/  FFMA R4, -R3, R3, R4 ;  /* 0x0000000303047223 */ /* 0x000fc80000000104 */
[----:B------:R-:W-:-:S07]  /*2a40*/  FFMA R3, R4, R8, R3 ;  /* 0x0000000804037223 */ /* 0x000fce0000000003 */
.L_x_41:
[----:B------:R2:W-:Y:S02]  /*2a50*/  STS [UR7+0x30c], R3 ;  /* 0x00030c03ff007988 */ /* 0x0005e40008000807 */
.L_x_38:
[----:B------:R-:W-:Y:S05]  /*2a60*/  BSYNC.RECONVERGENT B0 ;  /* 0x0000000000007941 */ /* 0x000fea0003800200 */
.L_x_37:
[----:B------:R-:W-:Y:S01]  /*2a70*/  BAR.SYNC.DEFER_BLOCKING 0x0 ;  /* 0x0000000000007b1d */ /* 0x000fe20000010000 */
[----:B------:R-:W-:-:S05]  /*2a80*/  ISETP.NE.OR P1, PT, R0, UR8, !P0 ;  /* 0x0000000800007c0c */ /* 0x000fca000c725670 */
[----:B------:R-:W-:Y:S08]  /*2a90*/  BSSY.RECONVERGENT B2, `(.L_x_42) ;  /* 0x0000013000027945 */ /* 0x000ff00003800200 */
[----:B------:R-:W-:Y:S05]  /*2aa0*/  @P1 BRA `(.L_x_43) ;  /* 0x0000000000441947 */ /* 0x000fea0003800000 */
[----:B------:R-:W5:Y:S01]  /*2ab0*/  LDS R14, [R11] ;  /* 0x000000000b0e7984 */ /* 0x000f620000000800 */
[----:B------:R-:W-:Y:S03]  /*2ac0*/  BSSY.RECONVERGENT B3, `(.L_x_44) ;  /* 0x000000e000037945 */ /* 0x000fe60003800200 */
[----:B0-2---:R-:W0:Y:S01]  /*2ad0*/  LDS R3, [R10+0x100] ;  /* 0x000100000a037984 */ /* 0x005e220000000800 */
[----:B-----5:R-:W1:Y:S08]  /*2ae0*/  MUFU.RCP R4, R14 ;  /* 0x0000000e00047308 */ /* 0x020e700000001000 */
[----:B0-----:R-:W0:Y:S01]  /*2af0*/  FCHK P1, R3, R14 ;  /* 0x0000000e03007302 */ /* 0x001e220000020000 */
[----:B-1-34-:R-:W-:-:S04]  /*2b00*/  FFMA R9, -R14, R4, 1 ;  /* 0x3f8000000e097423 */ /* 0x01afc80000000104 */
        /* <DEDUP_REMOVED lines=9> */
.L_x_45:
[----:B------:R-:W-:Y:S05]  /*2ba0*/  BSYNC.RECONVERGENT B3 ;  /* 0x0000000000037941 */ /* 0x000fea0003800200 */
.L_x_44:
[----:B------:R0:W-:Y:S02]  /*2bb0*/  STS [R10+0x100], R9 ;  /* 0x000100090a007388 */ /* 0x0001e40000000800 */
.L_x_43:
[----:B------:R-:W-:Y:S05]  /*2bc0*/  BSYNC.RECONVERGENT B2 ;  /* 0x0000000000027941 */ /* 0x000fea0003800200 */
.L_x_42:
[----:B------:R-:W-:Y:S01]  /*2bd0*/  BAR.SYNC.DEFER_BLOCKING 0x0 ;  /* 0x0000000000007b1d */ /* 0x000fe20000010000 */
[----:B------:R-:W-:Y:S01]  /*2be0*/  ISETP.LT.U32.OR P1, PT, R0, UR8, !P0 ;  /* 0x0000000800007c0c */ /* 0x000fe2000c721470 */
[----:B------:R-:W-:-:S04]  /*2bf0*/  UIADD3 UR5, UPT, UPT, UR5, 0x4, URZ ;  /* 0x0000000405057890 */ /* 0x000fc8000fffe0ff */
[----:B------:R-:W-:-:S08]  /*2c00*/  UISETP.NE.AND UP0, UPT, UR5, 0x40, UPT ;  /* 0x000000400500788c */ /* 0x000fd0000bf05270 */
[----:B------:R-:W-:Y:S04]  /*2c10*/  @!P1 LDS R13, [R13+0x10c] ;  /* 0x00010c000d0d9984 */ /* 0x000fe80000000800 */
[----:B------:R-:W-:Y:S04]  /*2c20*/  @!P1 LDS R12, [R12+0xc] ;  /* 0x00000c000c0c9984 */ /* 0x000fe80000000800 */
[----:B------:R-:W0:Y:S02]  /*2c30*/  @!P1 LDS R4, [R10+0x104] ;  /* 0x000104000a049984 */ /* 0x000e240000000800 */
[----:B0-2---:R-:W-:-:S05]  /*2c40*/  @!P1 FFMA R3, -R13, R12, R4 ;  /* 0x0000000c0d039223 */ /* 0x005fca0000000104 */
[----:B------:R0:W-:Y:S01]  /*2c50*/  @!P1 STS [R10+0x104], R3 ;  /* 0x000104030a009388 */ /* 0x0001e20000000800 */
[----:B------:R-:W-:Y:S06]  /*2c60*/  BAR.SYNC.DEFER_BLOCKING 0x0 ;  /* 0x0000000000007b1d */ /* 0x000fec0000010000 */
[----:B------:R-:W-:Y:S05]  /*2c70*/  BRA.U UP0, `(.L_x_46) ;  /* 0xfffffff100bc7547 */ /* 0x000fea000b83ffff */
[----:B------:R-:W-:Y:S01]  /*2c80*/  BAR.SYNC.DEFER_BLOCKING 0x0 ;  /* 0x0000000000007b1d */ /* 0x000fe20000010000 */
[----:B------:R-:W-:-:S04]  /*2c90*/  UIADD3 UR4, UPT, UPT, UR4, 0x1, URZ ;  /* 0x0000000104047890 */ /* 0x000fc8000fffe0ff */
[----:B------:R-:W-:-:S09]  /*2ca0*/  UISETP.GE.AND UP0, UPT, UR4, UR6, UPT ;  /* 0x000000060400728c */ /* 0x000fd2000bf06270 */
[----:B------:R-:W-:Y:S05]  /*2cb0*/  BRA.U UP0, `(.L_x_47) ;  /* 0x00000009002c7547 */ /* 0x000fea000b800000 */
[----:B------:R-:W-:-:S05]  /*2cc0*/  UMOV UR7, UR4 ;  /* 0x0000000400077c82 */ /* 0x000fca0008000000 */
.L_x_65:
[----:B--2---:R-:W2:Y:S01]  /*2cd0*/  S2UR UR8, SR_CgaCtaId ;  /* 0x00000000000879c3 */ /* 0x004ea20000008800 */
[----:B------:R-:W-:Y:S01]  /*2ce0*/  UMOV UR5, 0x400 ;  /* 0x0000040000057882 */ /* 0x000fe20000000000 */
[----:B------:R-:W-:-:S04]  /*2cf0*/  MOV R4, UR7 ;  /* 0x0000000700047c02 */ /* 0x000fc80008000f00 */
[----:B------:R-:W-:Y:S01]  /*2d00*/  LEA R11, R4, R33, 0xe ;  /* 0x00000021040b7211 */ /* 0x000fe200078e70ff */
[----:B--2---:R-:W-:-:S04]  /*2d10*/  ULEA UR5, UR8, UR5, 0x18 ;  /* 0x0000000508057291 */ /* 0x004fc8000f8ec0ff */
[----:B------:R-:W-:Y:S02]  /*2d20*/  ULEA UR11, UR7, UR5, 0xe ;  /* 0x00000005070b7291 */ /* 0x000fe4000f8e70ff */
[----:B------:R-:W-:Y:S01]  /*2d30*/  UIADD3 UR7, UPT, UPT, UR7, 0x1, URZ ;  /* 0x0000000107077890 */ /* 0x000fe2000fffe0ff */
[----:B------:R-:W-:-:S03]  /*2d40*/  UMOV UR5, URZ ;  /* 0x000000ff00057c82 */ /* 0x000fc60008000000 */
[----:B------:R-:W-:-:S11]  /*2d50*/  UISETP.NE.AND UP0, UPT, UR7, UR6, UPT ;  /* 0x000000060700728c */ /* 0x000fd6000bf05270 */
.L_x_64:
[----:B------:R-:W-:Y:S01]  /*2d60*/  ISETP.NE.AND P3, PT, R0, RZ, PT ;  /* 0x000000ff0000720c */ /* 0x000fe20003f65270 */
[----:B------:R-:W-:Y:S02]  /*2d70*/  ULEA UR8, UR5, UR5, 0x6 ;  /* 0x0000000505087291 */ /* 0x000fe4000f8e30ff */
[----:B01-34-:R-:W-:Y:S01]  /*2d80*/  LEA R10, R5, UR5, 0x6 ;  /* 0x00000005050a7c11 */ /* 0x01bfe2000f8e30ff */
[----:B------:R-:W-:Y:S01]  /*2d90*/  BSSY.RECONVERGENT B2, `(.L_x_48) ;  /* 0x0000015000027945 */ /* 0x000fe20003800200 */
[----:B------:R-:W-:Y:S02]  /*2da0*/  ULEA UR8, UR8, UR10, 0x2 ;  /* 0x0000000a08087291 */ /* 0x000fe4000f8e10ff */
[----:B------:R-:W-:-:S06]  /*2db0*/  LEA R10, R10, UR11, 0x2 ;  /* 0x0000000b0a0a7c11 */ /* 0x000fcc000f8e10ff */
[----:B--2---:R-:W-:Y:S05]  /*2dc0*/  @P3 BRA `(.L_x_49) ;  /* 0x0000000000443947 */ /* 0x004fea0003800000 */
[----:B------:R-:W0:Y:S01]  /*2dd0*/  LDS R12, [UR8] ;  /* 0x00000008ff0c7984 */ /* 0x000e220008000800 */
[----:B------:R-:W-:Y:S03]  /*2de0*/  BSSY.RECONVERGENT B3, `(.L_x_50) ;  /* 0x000000e000037945 */ /* 0x000fe60003800200 */
[----:B------:R-:W1:Y:S01]  /*2df0*/  LDS R3, [R10] ;  /* 0x000000000a037984 */ /* 0x000e620000000800 */
[----:B0-----:R-:W0:Y:S08]  /*2e00*/  MUFU.RCP R4, R12 ;  /* 0x0000000c00047308 */ /* 0x001e300000001000 */
[----:B-1----:R-:W1:Y:S01]  /*2e10*/  FCHK P1, R3, R12 ;  /* 0x0000000c03007302 */ /* 0x002e620000020000 */
[----:B0-----:R-:W-:-:S04]  /*2e20*/  FFMA R9, -R12, R4, 1 ;  /* 0x3f8000000c097423 */ /* 0x001fc80000000104 */
[----:B------:R-:W-:-:S04]  /*2e30*/  FFMA R4, R4, R9, R4 ;  /* 0x0000000904047223 */ /* 0x000fc80000000004 */
[----:B------:R-:W-:-:S04]  /*2e40*/  FFMA R9, R3, R4, RZ ;  /* 0x0000000403097223 */ /* 0x000fc800000000ff */
[----:B------:R-:W-:-:S04]  /*2e50*/  FFMA R8, -R12, R9, R3 ;  /* 0x000000090c087223 */ /* 0x000fc80000000103 */
[----:B------:R-:W-:Y:S01]  /*2e60*/  FFMA R9, R4, R8, R9 ;  /* 0x0000000804097223 */ /* 0x000fe20000000009 */
[----:B-1----:R-:W-:Y:S06]  /*2e70*/  @!P1 BRA `(.L_x_51) ;  /* 0x0000000000109947 */ /* 0x002fec0003800000 */
[----:B------:R-:W-:Y:S02]  /*2e80*/  MOV R4, R12 ;  /* 0x0000000c00047202 */ /* 0x000fe40000000f00 */
[----:B------:R-:W-:-:S07]  /*2e90*/  MOV R8, 0x2eb0 ;  /* 0x00002eb000087802 */ /* 0x000fce0000000f00 */
[----:B------:R-:W-:Y:S05]  /*2ea0*/  CALL.REL.NOINC `($__internal_1_$__cuda_sm3x_div_rn_noftz_f32_slowpath) ;  /* 0x0000001400007944 */ /* 0x000fea0003c00000 */
[----:B------:R-:W-:-:S07]  /*2eb0*/  MOV R9, R3 ;  /* 0x0000000300097202 */ /* 0x000fce0000000f00 */
.L_x_51:
[----:B------:R-:W-:Y:S05]  /*2ec0*/  BSYNC.RECONVERGENT B3 ;  /* 0x0000000000037941 */ /* 0x000fea0003800200 */
.L_x_50:
[----:B------:R0:W-:Y:S02]  /*2ed0*/  STS [R10], R9 ;  /* 0x000000090a007388 */ /* 0x0001e40000000800 */
.L_x_49:
[----:B------:R-:W-:Y:S05]  /*2ee0*/  BSYNC.RECONVERGENT B2 ;  /* 0x0000000000027941 */ /* 0x000fea0003800200 */
.L_x_48:
[----:B------:R-:W-:Y:S01]  /*2ef0*/  BAR.SYNC.DEFER_BLOCKING 0x0 ;  /* 0x0000000000007b1d */ /* 0x000fe20000010000 */
[----:B------:R-:W-:Y:S02]  /*2f00*/  ISETP.GT.U32.AND P1, PT, R0, UR5, PT ;  /* 0x0000000500007c0c */ /* 0x000fe4000bf24070 */
[----:B------:R-:W-:-:S03]  /*2f10*/  IADD3 R12, PT, PT, R32, UR5, RZ ;  /* 0x00000005200c7c10 */ /* 0x000fc6000fffe0ff */
[----:B------:R-:W-:Y:S01]  /*2f20*/  BSSY.RECONVERGENT B2, `(.L_x_52) ;  /* 0x000001a000027945 */ /* 0x000fe20003800200 */
[----:B------:R-:W-:-:S07]  /*2f30*/  LEA R12, R12, UR10, 0x2 ;  /* 0x0000000a0c0c7c11 */ /* 0x000fce000f8e10ff */
[----:B------:R-:W-:Y:S04]  /*2f40*/  @P1 LDS R3, [R10] ;  /* 0x000000000a031984 */ /* 0x000fe80000000800 */
[----:B------:R-:W-:Y:S04]  /*2f50*/  @P1 LDS R8, [R11] ;  /* 0x000000000b081984 */ /* 0x000fe80000000800 */
[----:B------:R-:W1:Y:S02]  /*2f60*/  @P1 LDS R4, [R12] ;  /* 0x000000000c041984 */ /* 0x000e640000000800 */
[----:B-1----:R-:W-:-:S05]  /*2f70*/  @P1 FFMA R4, -R3, R4, R8 ;  /* 0x0000000403041223 */ /* 0x002fca0000000108 */
[----:B------:R1:W-:Y:S01]  /*2f80*/  @P1 STS [R11], R4 ;  /* 0x000000040b001388 */ /* 0x0003e20000000800 */
[----:B------:R-:W-:Y:S06]  /*2f90*/  BAR.SYNC.DEFER_BLOCKING 0x0 ;  /* 0x0000000000007b1d */ /* 0x000fec0000010000 */
[----:B------:R-:W-:Y:S05]  /*2fa0*/  @P3 BRA `(.L_x_53) ;  /* 0x0000000000443947 */ /* 0x000fea0003800000 */
[----:B------:R-:W1:Y:S01]  /*2fb0*/  LDS R14, [UR8+0x104] ;  /* 0x00010408ff0e7984 */ /* 0x000e620008000800 */
[----:B------:R-:W-:Y:S03]  /*2fc0*/  BSSY.RECONVERGENT B3, `(.L_x_54) ;  /* 0x000000e000037945 */ /* 0x000fe60003800200 */
[----:B------:R-:W2:Y:S01]  /*2fd0*/  LDS R3, [R10+0x4] ;  /* 0x000004000a037984 */ /* 0x000ea20000000800 */
[----:B-1----:R-:W0:Y:S08]  /*2fe0*/  MUFU.RCP R4, R14 ;  /* 0x0000000e00047308 */ /* 0x002e300000001000 */
[----:B--2---:R-:W1:Y:S01]  /*2ff0*/  FCHK P1, R3, R14 ;  /* 0x0000000e03007302 */ /* 0x004e620000020000 */
        /* <DEDUP_REMOVED lines=10> */
.L_x_55:
[----:B------:R-:W-:Y:S05]  /*30a0*/  BSYNC.RECONVERGENT B3 ;  /* 0x0000000000037941 */ /* 0x000fea0003800200 */
.L_x_54:
[----:B------:R2:W-:Y:S02]  /*30b0*/  STS [R10+0x4], R9 ;  /* 0x000004090a007388 */ /* 0x0005e40000000800 */
.L_x_53:
[----:B------:R-:W-:Y:S05]  /*30c0*/  BSYNC.RECONVERGENT B2 ;  /* 0x0000000000027941 */ /* 0x000fea0003800200 */
.L_x_52:
[----:B------:R-:W-:Y:S01]  /*30d0*/  BAR.SYNC.DEFER_BLOCKING 0x0 ;  /* 0x0000000000007b1d */ /* 0x000fe20000010000 */
[----:B------:R-:W-:-:S05]  /*30e0*/  UIADD3 UR19, UPT, UPT, UR5, 0x1, URZ ;  /* 0x0000000105137890 */ /* 0x000fca000fffe0ff */
[----:B------:R-:W-:Y:S01]  /*30f0*/  BSSY.RECONVERGENT B2, `(.L_x_56) ;  /* 0x000001a000027945 */ /* 0x000fe20003800200 */
[----:B------:R-:W-:-:S13]  /*3100*/  ISETP.GT.U32.AND P1, PT, R0, UR19, PT ;  /* 0x0000001300007c0c */ /* 0x000fda000bf24070 */
[----:B------:R-:W-:Y:S04]  /*3110*/  @P1 LDS R3, [R10+0x4] ;  /* 0x000004000a031984 */ /* 0x000fe80000000800 */
[----:B-1----:R-:W-:Y:S04]  /*3120*/  @P1 LDS R4, [R12+0x4] ;  /* 0x000004000c041984 */ /* 0x002fe80000000800 */
[----:B------:R-:W1:Y:S02]  /*3130*/  @P1 LDS R8, [R11] ;  /* 0x000000000b081984 */ /* 0x000e640000000800 */
[----:B-1----:R-:W-:-:S05]  /*3140*/  @P1 FFMA R4, -R3, R4, R8 ;  /* 0x0000000403041223 */ /* 0x002fca0000000108 */
[----:B------:R1:W-:Y:S01]  /*3150*/  @P1 STS [R11], R4 ;  /* 0x000000040b001388 */ /* 0x0003e20000000800 */
[----:B------:R-:W-:Y:S06]  /*3160*/  BAR.SYNC.DEFER_BLOCKING 0x0 ;  /* 0x0000000000007b1d */ /* 0x000fec0000010000 */
[----:B------:R-:W-:Y:S05]  /*3170*/  @P3 BRA `(.L_x_57) ;  /* 0x0000000000443947 */ /* 0x000fea0003800000 */
[----:B------:R-:W1:Y:S01]  /*3180*/  LDS R14, [UR8+0x208] ;  /* 0x00020808ff0e7984 */ /* 0x000e620008000800 */
[----:B------:R-:W-:Y:S03]  /*3190*/  BSSY.RECONVERGENT B3, `(.L_x_58) ;  /* 0x000000e000037945 */ /* 0x000fe60003800200 */
[----:B------:R-:W3:Y:S01]  /*31a0*/  LDS R3, [R10+0x8] ;  /* 0x000008000a037984 */ /* 0x000ee20000000800 */
[----:B-1----:R-:W0:Y:S08]  /*31b0*/  MUFU.RCP R4, R14 ;  /* 0x0000000e00047308 */ /* 0x002e300000001000 */
[----:B---3--:R-:W1:Y:S01]  /*31c0*/  FCHK P1, R3, R14 ;  /* 0x0000000e03007302 */ /* 0x008e620000020000 */
[----:B0-2---:R-:W-:-:S04]  /*31d0*/  FFMA R9, -R14, R4, 1 ;  /* 0x3f8000000e097423 */ /* 0x005fc80000000104 */
        /* <DEDUP_REMOVED lines=9> */
.L_x_59:
[----:B------:R-:W-:Y:S05]  /*3270*/  BSYNC.RECONVERGENT B3 ;  /* 0x0000000000037941 */ /* 0x000fea0003800200 */
.L_x_58:
[----:B------:R3:W-:Y:S02]  /*3280*/  STS [R10+0x8], R9 ;  /* 0x000008090a007388 */ /* 0x0007e40000000800 */
.L_x_57:
[----:B------:R-:W-:Y:S05]  /*3290*/  BSYNC.RECONVERGENT B2 ;  /* 0x0000000000027941 */ /* 0x000fea0003800200 */
.L_x_56:
        /* <DEDUP_REMOVED lines=13> */
[----:B------:R-:W4:Y:S01]  /*3370*/  LDS R3, [R10+0xc] ;  /* 0x00000c000a037984 */ /* 0x000f220000000800 */
[----:B-1----:R-:W0:Y:S08]  /*3380*/  MUFU.RCP R4, R14 ;  /* 0x0000000e00047308 */ /* 0x002e300000001000 */
[----:B----4-:R-:W1:Y:S01]  /*3390*/  FCHK P1, R3, R14 ;  /* 0x0000000e03007302 */ /* 0x010e620000020000 */
[----:B0-23--:R-:W-:-:S04]  /*33a0*/  FFMA R9, -R14, R4, 1 ;  /* 0x3f8000000e097423 */ /* 0x00dfc80000000104 */
        /* <DEDUP_REMOVED lines=9> */
.L_x_63:
[----:B------:R-:W-:Y:S05]  /*3440*/  BSYNC.RECONVERGENT B3 ;  /* 0x0000000000037941 */ /* 0x000fea0003800200 */
.L_x_62:
[----:B------:R4:W-:Y:S02]  /*3450*/  STS [R10+0xc], R9 ;  /* 0x00000c090a007388 */ /* 0x0009e40000000800 */
.L_x_61:
[----:B------:R-:W-:Y:S05]  /*3460*/  BSYNC.RECONVERGENT B2 ;  /* 0x0000000000027941 */ /* 0x000fea0003800200 */
.L_x_60:
[----:B------:R-:W-:Y:S01]  /*3470*/  UIADD3 UR8, UPT, UPT, UR5, 0x3, URZ ;  /* 0x0000000305087890 */ /* 0x000fe2000fffe0ff */
[----:B------:R-:W-:Y:S01]  /*3480*/  BAR.SYNC.DEFER_BLOCKING 0x0 ;  /* 0x0000000000007b1d */ /* 0x000fe20000010000 */
[----:B------:R-:W-:Y:S02]  /*3490*/  UIADD3 UR5, UPT, UPT, UR5, 0x4, URZ ;  /* 0x0000000405057890 */ /* 0x000fe4000fffe0ff */
[----:B------:R-:W-:-:S06]  /*34a0*/  UISETP.NE.AND UP1, UPT, UR8, 0x3f, UPT ;  /* 0x0000003f0800788c */ /* 0x000fcc000bf25270 */
[----:B------:R-:W-:Y:S01]  /*34b0*/  PLOP3.LUT P1, PT, PT, PT, UP1, 0x80, 0x8 ;  /* 0x000000000008781c */ /* 0x000fe20003f2f018 */
[----:B------:R-:W-:-:S03]  /*34c0*/  UISETP.NE.AND UP1, UPT, UR5, 0x40, UPT ;  /* 0x000000400500788c */ /* 0x000fc6000bf25270 */
[----:B------:R-:W-:-:S13]  /*34d0*/  ISETP.LE.U32.OR P1, PT, R0, UR8, !P1 ;  /* 0x0000000800007c0c */ /* 0x000fda000cf23470 */
[----:B0-234-:R-:W-:Y:S04]  /*34e0*/  @!P1 LDS R10, [R10+0xc] ;  /* 0x00000c000a0a9984 */ /* 0x01dfe80000000800 */
[----:B------:R-:W-:Y:S04]  /*34f0*/  @!P1 LDS R3, [R12+0xc] ;  /* 0x00000c000c039984 */ /* 0x000fe80000000800 */
[----:B------:R-:W1:Y:S02]  /*3500*/  @!P1 LDS R9, [R11] ;  /* 0x000000000b099984 */ /* 0x000e640000000800 */
[----:B-1----:R-:W-:-:S05]  /*3510*/  @!P1 FFMA R4, -R10, R3, R9 ;  /* 0x000000030a049223 */ /* 0x002fca0000000109 */
[----:B------:R2:W-:Y:S01]  /*3520*/  @!P1 STS [R11], R4 ;  /* 0x000000040b009388 */ /* 0x0005e20000000800 */
[----:B------:R-:W-:Y:S06]  /*3530*/  BAR.SYNC.DEFER_BLOCKING 0x0 ;  /* 0x0000000000007b1d */ /* 0x000fec0000010000 */
[----:B------:R-:W-:Y:S05]  /*3540*/  BRA.U UP1, `(.L_x_64) ;  /* 0xfffffff901047547 */ /* 0x000fea000b83ffff */
[----:B------:R-:W-:Y:S06]  /*3550*/  BAR.SYNC.DEFER_BLOCKING 0x0 ;  /* 0x0000000000007b1d */ /* 0x000fec0000010000 */
[----:B------:R-:W-:Y:S05]  /*3560*/  BRA.U UP0, `(.L_x_65) ;  /* 0xfffffff500d87547 */ /* 0x000fea000b83ffff */
.L_x_47:
[----:B01234-:R-:W0:Y:S01]  /*3570*/  LDC.64 R10, c[0x0][0x380] ;  /* 0x0000e000ff0a7b82 */ /* 0x01fe220000000a00 */
[----:B------:R-:W1:Y:S01]  /*3580*/  LDCU UR7, c[0x0][0x388] ;  /* 0x00007100ff0777ac */ /* 0x000e620008000800 */
[----:B------:R-:W-:Y:S02]  /*3590*/  MOV R4, UR9 ;  /* 0x0000000900047c02 */ /* 0x000fe40008000f00 */
[----:B------:R-:W-:Y:S01]  /*35a0*/  MOV R8, UR9 ;  /* 0x0000000900087c02 */ /* 0x000fe20008000f00 */
[----:B------:R-:W-:Y:S01]  /*35b0*/  UIADD3 UR5, UPT, UPT, UR6, -0x1, URZ ;  /* 0xffffffff06057890 */ /* 0x000fe2000fffe0ff */
[----:B------:R-:W-:Y:S01]  /*35c0*/  LEA R3, R4, R5, 0x6 ;  /* 0x0000000504037211 */ /* 0x000fe200078e30ff */
[----:B------:R-:W-:Y:S02]  /*35d0*/  HFMA2 R4, -RZ, RZ, 0, 0 ;  /* 0x00000000ff047431 */ /* 0x000fe400000001ff */
[----:B------:R-:W-:Y:S02]  /*35e0*/  UISETP.GE.U32.AND UP0, UPT, UR5, 0x3, UPT ;  /* 0x000000030500788c */ /* 0x000fe4000bf06070 */
[----:B-1----:R-:W-:-:S04]  /*35f0*/  IMAD R3, R3, UR7, R2 ;  /* 0x0000000703037c24 */ /* 0x002fc8000f8e0202 */
[----:B0-----:R-:W-:Y:S01]  /*3600*/  IMAD.WIDE R10, R3, 0x4, R10 ;  /* 0x00000004030a7825 */ /* 0x001fe200078e020a */
[----:B------:R-:W-:Y:S02]  /*3610*/  LEA R3, R8, R33, 0xe ;  /* 0x0000002108037211 */ /* 0x000fe400078e70ff */
[----:B------:R-:W-:Y:S05]  /*3620*/  BRA.U !UP0, `(.L_x_66) ;  /* 0x00000005087c7547 */ /* 0x000fea000b800000 */
[----:B------:R-:W-:Y:S01]  /*3630*/  MOV R4, RZ ;  /* 0x000000ff00047202 */ /* 0x000fe20000000f00 */
[----:B------:R-:W0:Y:S01]  /*3640*/  LDCU UR7, c[0x0][0x388] ;  /* 0x00007100ff0777ac */ /* 0x000e220008000800 */
[----:B------:R-:W-:-:S12]  /*3650*/  ULOP3.LUT UR5, UR6, 0x1fffffc, URZ, 0xc0, !UPT ;  /* 0x01fffffc06057892 */ /* 0x000fd8000f8ec0ff */
.L_x_79:
[C---:B------:R-:W-:Y:S02]  /*3660*/  ISETP.GE.U32.AND P1, PT, R4.reuse, UR9, PT ;  /* 0x0000000904007c0c */ /* 0x040fe4000bf26070 */
[----:B------:R-:W-:-:S11]  /*3670*/  LEA R12, R4, R33, 0xe ;  /* 0x00000021040c7211 */ /* 0x000fd600078e70ff */
[----:B012---:R-:W-:Y:S05]  /*3680*/  @P1 BRA `(.L_x_67) ;  /* 0x0000000000181947 */ /* 0x007fea0003800000 */
[----:B------:R-:W1:Y:S01]  /*3690*/  LDC.64 R8, c[0x0][0x380] ;  /* 0x0000e000ff087b82 */ /* 0x000e620000000a00 */
[----:B------:R-:W-:-:S05]  /*36a0*/  LEA R13, R4, R5, 0x6 ;  /* 0x00000005040d7211 */ /* 0x000fca00078e30ff */
[----:B0-----:R-:W-:-:S04]  /*36b0*/  IMAD R13, R13, UR7, R2 ;  /* 0x000000070d0d7c24 */ /* 0x001fc8000f8e0202 */
[----:B-1----:R-:W-:-:S05]  /*36c0*/  IMAD.WIDE R8, R13, 0x4, R8 ;  /* 0x000000040d087825 */ /* 0x002fca00078e0208 */
[----:B------:R3:W-:Y:S01]  /*36d0*/  STG.E desc[UR12][R8.64], RZ ;  /* 0x000000ff08007986 */ /* 0x0007e2000c10190c */
[----:B------:R-:W-:Y:S05]  /*36e0*/  BRA `(.L_x_68) ;  /* 0x0000000000347947 */ /* 0x000fea0003800000 */
.L_x_67:
[----:B------:R-:W-:-:S13]  /*36f0*/  ISETP.NE.AND P1, PT, R4, UR9, PT ;  /* 0x0000000904007c0c */ /* 0x000fda000bf25270 */
[----:B------:R-:W-:Y:S05]  /*3700*/  @P1 BRA `(.L_x_69) ;  /* 0x0000000000141947 */ /* 0x000fea0003800000 */
[----:B------:R-:W-:-:S13]  /*3710*/  ISETP.GT.U32.AND P1, PT, R0, R5, PT ;  /* 0x000000050000720c */ /* 0x000fda0003f24070 */
[----:B------:R-:W1:Y:S04]  /*3720*/  @!P1 LDS R9, [R3] ;  /* 0x0000000003099984 */ /* 0x000e680000000800 */
[----:B-1----:R1:W-:Y:S04]  /*3730*/  @!P1 STG.E desc[UR12][R10.64], R9 ;  /* 0x000000090a009986 */ /* 0x0023e8000c10190c */
[----:B------:R1:W-:Y:S01]  /*3740*/  @P1 STG.E desc[UR12][R10.64], RZ ;  /* 0x000000ff0a001986 */ /* 0x0003e2000c10190c */
[----:B------:R-:W-:Y:S05]  /*3750*/  BRA `(.L_x_68) ;  /* 0x0000000000187947 */ /* 0x000fea0003800000 */
.L_x_69:
[----:B------:R-:W1:Y:S01]  /*3760*/  LDS R13, [R12] ;  /* 0x000000000c0d7984 */ /* 0x000e620000000800 */
[----:B------:R-:W2:Y:S01]  /*3770*/  LDC.64 R8, c[0x0][0x380] ;  /* 0x0000e000ff087b82 */ /* 0x000ea20000000a00 */
[----:B------:R-:W-:-:S05]  /*3780*/  LEA R15, R4, R5, 0x6 ;  /* 0x00000005040f7211 */ /* 0x000fca00078e30ff */
[----:B0-----:R-:W-:-:S04]  /*3790*/  IMAD R15, R15, UR7, R2 ;  /* 0x000000070f0f7c24 */ /* 0x001fc8000f8e0202 */
[----:B--2---:R-:W-:-:S05]  /*37a0*/  IMAD.WIDE R8, R15, 0x4, R8 ;  /* 0x000000040f087825 */ /* 0x004fca00078e0208 */
[----:B-1----:R2:W-:Y:S02]  /*37b0*/  STG.E desc[UR12][R8.64], R13 ;  /* 0x0000000d08007986 */ /* 0x0025e4000c10190c */
.L_x_68:
[----:B------:R-:W-:-:S04]  /*37c0*/  IADD3 R14, PT, PT, R4, 0x1, RZ ;  /* 0x00000001040e7810 */ /* 0x000fc80007ffe0ff */
[----:B------:R-:W-:-:S13]  /*37d0*/  ISETP.GE.U32.AND P1, PT, R14, UR9, PT ;  /* 0x000000090e007c0c */ /* 0x000fda000bf26070 */
[----:B------:R-:W-:Y:S05]  /*37e0*/  @!P1 BRA `(.L_x_70) ;  /* 0x0000000000389947 */ /* 0x000fea0003800000 */
[----:B------:R-:W-:-:S13]  /*37f0*/  ISETP.NE.AND P1, PT, R14, UR9, PT ;  /* 0x000000090e007c0c */ /* 0x000fda000bf25270 */
[----:B------:R-:W-:Y:S05]  /*3800*/  @!P1 BRA `(.L_x_71) ;  /* 0x00000000001c9947 */ /* 0x000fea0003800000 */
[----:B--2---:R-:W2:Y:S01]  /*3810*/  LDS R13, [R12+0x4000] ;  /* 0x004000000c0d7984 */ /* 0x004ea20000000800 */
[----:B-1-3--:R-:W1:Y:S01]  /*3820*/  LDC.64 R8, c[0x0][0x380] ;  /* 0x0000e000ff087b82 */ /* 0x00ae620000000a00 */
[----:B------:R-:W-:-:S05]  /*3830*/  LEA R15, R14, R5, 0x6 ;  /* 0x000000050e0f7211 */ /* 0x000fca00078e30ff */
[----:B0-----:R-:W-:-:S04]  /*3840*/  IMAD R15, R15, UR7, R2 ;  /* 0x000000070f0f7c24 */ /* 0x001fc8000f8e0202 */
[----:B-1----:R-:W-:-:S05]  /*3850*/  IMAD.WIDE R8, R15, 0x4, R8 ;  /* 0x000000040f087825 */ /* 0x002fca00078e0208 */
[----:B--2---:R2:W-:Y:S01]  /*3860*/  STG.E desc[UR12][R8.64], R13 ;  /* 0x0000000d08007986 */ /* 0x0045e2000c10190c */
[----:B------:R-:W-:Y:S05]  /*3870*/  BRA `(.L_x_72) ;  /* 0x0000000000287947 */ /* 0x000fea0003800000 */
.L_x_71:
[----:B------:R-:W-:-:S13]  /*3880*/  ISETP.GT.U32.AND P1, PT, R0, R5, PT ;  /* 0x000000050000720c */ /* 0x000fda0003f24070 */
[----:B-123--:R-:W1:Y:S04]  /*3890*/  @!P1 LDS R9, [R3] ;  /* 0x0000000003099984 */ /* 0x00ee680000000800 */
[----:B-1----:R1:W-:Y:S04]  /*38a0*/  @!P1 STG.E desc[UR12][R10.64], R9 ;  /* 0x000000090a009986 */ /* 0x0023e8000c10190c */
[----:B------:R1:W-:Y:S01]  /*38b0*/  @P1 STG.E desc[UR12][R10.64], RZ ;  /* 0x000000ff0a001986 */ /* 0x0003e2000c10190c */
[----:B------:R-:W-:Y:S05]  /*38c0*/  BRA `(.L_x_72) ;  /* 0x0000000000147947 */ /* 0x000fea0003800000 */
.L_x_70:
[----:B-123--:R-:W1:Y:S01]  /*38d0*/  LDC.64 R8, c[0x0][0x380] ;  /* 0x0000e000ff087b82 */ /* 0x00ee620000000a00 */
[----:B------:R-:W-:-:S05]  /*38e0*/  LEA R13, R14, R5, 0x6 ;  /* 0x000000050e0d7211 */ /* 0x000fca00078e30ff */
[----:B0-----:R-:W-:-:S04]  /*38f0*/  IMAD R13, R13, UR7, R2 ;  /* 0x000000070d0d7c24 */ /* 0x001fc8000f8e0202 */
[----:B-1----:R-:W-:-:S05]  /*3900*/  IMAD.WIDE R8, R13, 0x4, R8 ;  /* 0x000000040d087825 */ /* 0x002fca00078e0208 */
[----:B------:R0:W-:Y:S02]  /*3910*/  STG.E desc[UR12][R8.64], RZ ;  /* 0x000000ff08007986 */ /* 0x0001e4000c10190c */
.L_x_72:
[----:B------:R-:W-:-:S04]  /*3920*/  IADD3 R14, PT, PT, R4, 0x2, RZ ;  /* 0x00000002040e7810 */ /* 0x000fc80007ffe0ff */
[----:B------:R-:W-:-:S13]  /*3930*/  ISETP.GE.U32.AND P1, PT, R14, UR9, PT ;  /* 0x000000090e007c0c */ /* 0x000fda000bf26070 */
[----:B------:R-:W-:Y:S05]  /*3940*/  @!P1 BRA `(.L_x_73) ;  /* 0x0000000000389947 */ /* 0x000fea0003800000 */
[----:B------:R-:W-:-:S13]  /*3950*/  ISETP.NE.AND P1, PT, R14, UR9, PT ;  /* 0x000000090e007c0c */ /* 0x000fda000bf25270 */
[----:B------:R-:W-:Y:S05]  /*3960*/  @!P1 BRA `(.L_x_74) ;  /* 0x00000000001c9947 */ /* 0x000fea0003800000 */
[----:B--2---:R-:W2:Y:S01]  /*3970*/  LDS R13, [R12+0x8000] ;  /* 0x008000000c0d7984 */ /* 0x004ea20000000800 */
[----:B01----:R-:W0:Y:S01]  /*3980*/  LDC.64 R8, c[0x0][0x380] ;  /* 0x0000e000ff087b82 */ /* 0x003e220000000a00 */
[----:B------:R-:W-:-:S05]  /*3990*/  LEA R15, R14, R5, 0x6 ;  /* 0x000000050e0f7211 */ /* 0x000fca00078e30ff */
[----:B------:R-:W-:-:S04]  /*39a0*/  IMAD R15, R15, UR7, R2 ;  /* 0x000000070f0f7c24 */ /* 0x000fc8000f8e0202 */
[----:B0-----:R-:W-:-:S05]  /*39b0*/  IMAD.WIDE R8, R15, 0x4, R8 ;  /* 0x000000040f087825 */ /* 0x001fca00078e0208 */
[----:B--2---:R0:W-:Y:S01]  /*39c0*/  STG.E desc[UR12][R8.64], R13 ;  /* 0x0000000d08007986 */ /* 0x0041e2000c10190c */
[----:B------:R-:W-:Y:S05]  /*39d0*/  BRA `(.L_x_75) ;  /* 0x0000000000287947 */ /* 0x000fea0003800000 */
.L_x_74:
[----:B------:R-:W-:-:S13]  /*39e0*/  ISETP.GT.U32.AND P1, PT, R0, R5, PT ;  /* 0x000000050000720c */ /* 0x000fda0003f24070 */
[----:B012---:R-:W0:Y:S04]  /*39f0*/  @!P1 LDS R9, [R3] ;  /* 0x0000000003099984 */ /* 0x007e280000000800 */
[----:B0-----:R1:W-:Y:S04]  /*3a00*/  @!P1 STG.E desc[UR12][R10.64], R9 ;  /* 0x000000090a009986 */ /* 0x0013e8000c10190c */
[----:B------:R1:W-:Y:S01]  /*3a10*/  @P1 STG.E desc[UR12][R10.64], RZ ;  /* 0x000000ff0a001986 */ /* 0x0003e2000c10190c */
[----:B------:R-:W-:Y:S05]  /*3a20*/  BRA `(.L_x_75) ;  /* 0x0000000000147947 */ /* 0x000fea0003800000 */
.L_x_73:
[----:B012---:R-:W0:Y:S01]  /*3a30*/  LDC.64 R8, c[0x0][0x380] ;  /* 0x0000e000ff087b82 */ /* 0x007e220000000a00 */
[----:B------:R-:W-:-:S05]  /*3a40*/  LEA R13, R14, R5, 0x6 ;  /* 0x000000050e0d7211 */ /* 0x000fca00078e30ff */
[----:B------:R-:W-:-:S04]  /*3a50*/  IMAD R13, R13, UR7, R2 ;  /* 0x000000070d0d7c24 */ /* 0x000fc8000f8e0202 */
[----:B0-----:R-:W-:-:S05]  /*3a60*/  IMAD.WIDE R8, R13, 0x4, R8 ;  /* 0x000000040d087825 */ /* 0x001fca00078e0208 */
[----:B------:R2:W-:Y:S02]  /*3a70*/  STG.E desc[UR12][R8.64], RZ ;  /* 0x000000ff08007986 */ /* 0x0005e4000c10190c */
.L_x_75:
[----:B------:R-:W-:-:S04]  /*3a80*/  IADD3 R14, PT, PT, R4, 0x3, RZ ;  /* 0x00000003040e7810 */ /* 0x000fc80007ffe0ff */
[----:B------:R-:W-:-:S13]  /*3a90*/  ISETP.GE.U32.AND P1, PT, R14, UR9, PT ;  /* 0x000000090e007c0c */ /* 0x000fda000bf26070 */
[----:B------:R-:W-:Y:S05]  /*3aa0*/  @!P1 BRA `(.L_x_76) ;  /* 0x0000000000389947 */ /* 0x000fea0003800000 */
[----:B------:R-:W-:-:S13]  /*3ab0*/  ISETP.NE.AND P1, PT, R14, UR9, PT ;  /* 0x000000090e007c0c */ /* 0x000fda000bf25270 */
[----:B------:R-:W-:Y:S05]  /*3ac0*/  @!P1 BRA `(.L_x_77) ;  /* 0x00000000001c9947 */ /* 0x000fea0003800000 */
[----:B0-----:R-:W0:Y:S01]  /*3ad0*/  LDS R13, [R12+0xc000] ;  /* 0x00c000000c0d7984 */ /* 0x001e220000000800 */
[----:B-12---:R-:W1:Y:S01]  /*3ae0*/  LDC.64 R8, c[0x0][0x380] ;  /* 0x0000e000ff087b82 */ /* 0x006e620000000a00 */
[----:B------:R-:W-:-:S05]  /*3af0*/  LEA R15, R14, R5, 0x6 ;  /* 0x000000050e0f7211 */ /* 0x000fca00078e30ff */
[----:B------:R-:W-:-:S04]  /*3b00*/  IMAD R15, R15, UR7, R2 ;  /* 0x000000070f0f7c24 */ /* 0x000fc8000f8e0202 */
[----:B-1----:R-:W-:-:S05]  /*3b10*/  IMAD.WIDE R8, R15, 0x4, R8 ;  /* 0x000000040f087825 */ /* 0x002fca00078e0208 */
[----:B0-----:R2:W-:Y:S01]  /*3b20*/  STG.E desc[UR12][R8.64], R13 ;  /* 0x0000000d08007986 */ /* 0x0015e2000c10190c */
[----:B------:R-:W-:Y:S05]  /*3b30*/  BRA `(.L_x_78) ;  /* 0x0000000000287947 */ /* 0x000fea0003800000 */
.L_x_77:
[----:B------:R-:W-:-:S13]  /*3b40*/  ISETP.GT.U32.AND P1, PT, R0, R5, PT ;  /* 0x000000050000720c */ /* 0x000fda0003f24070 */
[----:B012---:R-:W0:Y:S04]  /*3b50*/  @!P1 LDS R9, [R3] ;  /* 0x0000000003099984 */ /* 0x007e280000000800 */
[----:B0-----:R1:W-:Y:S04]  /*3b60*/  @!P1 STG.E desc[UR12][R10.64], R9 ;  /* 0x000000090a009986 */ /* 0x0013e8000c10190c */
[----:B------:R1:W-:Y:S01]  /*3b70*/  @P1 STG.E desc[UR12][R10.64], RZ ;  /* 0x000000ff0a001986 */ /* 0x0003e2000c10190c */
[----:B------:R-:W-:Y:S05]  /*3b80*/  BRA `(.L_x_78) ;  /* 0x0000000000147947 */ /* 0x000fea0003800000 */
.L_x_76:
[----:B012---:R-:W0:Y:S01]  /*3b90*/  LDC.64 R8, c[0x0][0x380] ;  /* 0x0000e000ff087b82 */ /* 0x007e220000000a00 */
[----:B------:R-:W-:-:S05]  /*3ba0*/  LEA R13, R14, R5, 0x6 ;  /* 0x000000050e0d7211 */ /* 0x000fca00078e30ff */
[----:B------:R-:W-:-:S04]  /*3bb0*/  IMAD R13, R13, UR7, R2 ;  /* 0x000000070d0d7c24 */ /* 0x000fc8000f8e0202 */
[----:B0-----:R-:W-:-:S05]  /*3bc0*/  IMAD.WIDE R8, R13, 0x4, R8 ;  /* 0x000000040d087825 */ /* 0x001fca00078e0208 */
[----:B------:R0:W-:Y:S02]  /*3bd0*/  STG.E desc[UR12][R8.64], RZ ;  /* 0x000000ff08007986 */ /* 0x0001e4000c10190c */
.L_x_78:
[----:B------:R-:W-:-:S04]  /*3be0*/  IADD3 R4, PT, PT, R4, 0x4, RZ ;  /* 0x0000000404047810 */ /* 0x000fc80007ffe0ff */
[----:B------:R-:W-:-:S13]  /*3bf0*/  ISETP.NE.AND P1, PT, R4, UR5, PT ;  /* 0x0000000504007c0c */ /* 0x000fda000bf25270 */
[----:B------:R-:W-:Y:S05]  /*3c00*/  @P1 BRA `(.L_x_79) ;  /* 0xfffffff800941947 */ /* 0x000fea000383ffff */
[----:B------:R-:W-:-:S07]  /*3c10*/  MOV R4, UR5 ;  /* 0x0000000500047c02 */ /* 0x000fce0008000f00 */
.L_x_66:
[----:B------:R-:W-:-:S09]  /*3c20*/  UISETP.NE.AND UP0, UPT, UR16, URZ, UPT ;  /* 0x000000ff1000728c */ /* 0x000fd2000bf05270 */
[----:B------:R-:W-:Y:S05]  /*3c30*/  BRA.U !UP0, `(.L_x_80) ;  /* 0x0000000508307547 */ /* 0x000fea000b800000 */
[C---:B------:R-:W-:Y:S02]  /*3c40*/  ISETP.GE.U32.AND P1, PT, R4.reuse, UR9, PT ;  /* 0x0000000904007c0c */ /* 0x040fe4000bf26070 */
[----:B------:R-:W-:-:S11]  /*3c50*/  LEA R12, R4, R33, 0xe ;  /* 0x00000021040c7211 */ /* 0x000fd600078e70ff */
[----:B------:R-:W-:Y:S05]  /*3c60*/  @!P1 BRA `(.L_x_81) ;  /* 0x00000000003c9947 */ /* 0x000fea0003800000 */
[----:B------:R-:W-:-:S13]  /*3c70*/  ISETP.NE.AND P1, PT, R4, UR9, PT ;  /* 0x0000000904007c0c */ /* 0x000fda000bf25270 */
[----:B------:R-:W-:Y:S05]  /*3c80*/  @!P1 BRA `(.L_x_82) ;  /* 0x0000000000209947 */ /* 0x000fea0003800000 */
[----:B--2---:R-:W2:Y:S01]  /*3c90*/  LDS R13, [R12] ;  /* 0x000000000c0d7984 */ /* 0x004ea20000000800 */
[----:B01----:R-:W0:Y:S01]  /*3ca0*/  LDC.64 R8, c[0x0][0x380] ;  /* 0x0000e000ff087b82 */ /* 0x003e220000000a00 */
[----:B------:R-:W1:Y:S01]  /*3cb0*/  LDCU UR5, c[0x0][0x388] ;  /* 0x00007100ff0577ac */ /* 0x000e620008000800 */
[----:B------:R-:W-:-:S05]  /*3cc0*/  LEA R15, R4, R5, 0x6 ;  /* 0x00000005040f7211 */ /* 0x000fca00078e30ff */
[----:B-1----:R-:W-:-:S04]  /*3cd0*/  IMAD R15, R15, UR5, R2 ;  /* 0x000000050f0f7c24 */ /* 0x002fc8000f8e0202 */
[----:B0-----:R-:W-:-:S05]  /*3ce0*/  IMAD.WIDE R8, R15, 0x4, R8 ;  /* 0x000000040f087825 */ /* 0x001fca00078e0208 */
[----:B--2---:R2:W-:Y:S01]  /*3cf0*/  STG.E desc[UR12][R8.64], R13 ;  /* 0x0000000d08007986 */ /* 0x0045e2000c10190c */
[----:B------:R-:W-:Y:S05]  /*3d00*/  BRA `(.L_x_83) ;  /* 0x00000000002c7947 */ /* 0x000fea0003800000 */
.L_x_82:
[----:B------:R-:W-:-:S13]  /*3d10*/  ISETP.GT.U32.AND P1, PT, R0, R5, PT ;  /* 0x000000050000720c */ /* 0x000fda0003f24070 */
[----:B012---:R-:W0:Y:S04]  /*3d20*/  @!P1 LDS R9, [R3] ;  /* 0x0000000003099984 */ /* 0x007e280000000800 */
[----:B0-----:R1:W-:Y:S04]  /*3d30*/  @!P1 STG.E desc[UR12][R10.64], R9 ;  /* 0x000000090a009986 */ /* 0x0013e8000c10190c */
[----:B------:R1:W-:Y:S01]  /*3d40*/  @P1 STG.E desc[UR12][R10.64], RZ ;  /* 0x000000ff0a001986 */ /* 0x0003e2000c10190c */
[----:B------:R-:W-:Y:S05]  /*3d50*/  BRA `(.L_x_83) ;  /* 0x0000000000187947 */ /* 0x000fea0003800000 */
.L_x_81:
[----:B012---:R-:W0:Y:S01]  /*3d60*/  LDC.64 R8, c[0x0][0x380] ;  /* 0x0000e000ff087b82 */ /* 0x007e220000000a00 */
[----:B------:R-:W1:Y:S01]  /*3d70*/  LDCU UR5, c[0x0][0x388] ;  /* 0x00007100ff0577ac */ /* 0x000e620008000800 */
[----:B------:R-:W-:-:S05]  /*3d80*/  LEA R13, R4, R5, 0x6 ;  /* 0x00000005040d7211 */ /* 0x000fca00078e30ff */
[----:B-1----:R-:W-:-:S04]  /*3d90*/  IMAD R13, R13, UR5, R2 ;  /* 0x000000050d0d7c24 */ /* 0x002fc8000f8e0202 */
[----:B0-----:R-:W-:-:S05]  /*3da0*/  IMAD.WIDE R8, R13, 0x4, R8 ;  /* 0x000000040d087825 */ /* 0x001fca00078e0208 */
[----:B------:R0:W-:Y:S02]  /*3db0*/  STG.E desc[UR12][R8.64], RZ ;  /* 0x000000ff08007986 */ /* 0x0001e4000c10190c */
.L_x_83:
[----:B------:R-:W-:-:S09]  /*3dc0*/  UISETP.NE.AND UP0, UPT, UR16, 0x1, UPT ;  /* 0x000000011000788c */ /* 0x000fd2000bf05270 */
[----:B------:R-:W-:Y:S05]  /*3dd0*/  BRA.U !UP0, `(.L_x_80) ;  /* 0x0000000108c87547 */ /* 0x000fea000b800000 */
[----:B------:R-:W-:-:S04]  /*3de0*/  IADD3 R14, PT, PT, R4, 0x1, RZ ;  /* 0x00000001040e7810 */ /* 0x000fc80007ffe0ff */
[----:B------:R-:W-:-:S13]  /*3df0*/  ISETP.GE.U32.AND P1, PT, R14, UR9, PT ;  /* 0x000000090e007c0c */ /* 0x000fda000bf26070 */
[----:B------:R-:W-:Y:S05]  /*3e00*/  @!P1 BRA `(.L_x_84) ;  /* 0x00000000003c9947 */ /* 0x000fea0003800000 */
[----:B------:R-:W-:-:S13]  /*3e10*/  ISETP.NE.AND P1, PT, R14, UR9, PT ;  /* 0x000000090e007c0c */ /* 0x000fda000bf25270 */
[----:B------:R-:W-:Y:S05]  /*3e20*/  @!P1 BRA `(.L_x_85) ;  /* 0x0000000000209947 */ /* 0x000fea0003800000 */
[----:B--2---:R-:W2:Y:S01]  /*3e30*/  LDS R13, [R12+0x4000] ;  /* 0x004000000c0d7984 */ /* 0x004ea20000000800 */
[----:B01----:R-:W0:Y:S01]  /*3e40*/  LDC.64 R8, c[0x0][0x380] ;  /* 0x0000e000ff087b82 */ /* 0x003e220000000a00 */
[----:B------:R-:W1:Y:S01]  /*3e50*/  LDCU UR5, c[0x0][0x388] ;  /* 0x00007100ff0577ac */ /* 0x000e620008000800 */
[----:B------:R-:W-:-:S05]  /*3e60*/  LEA R15, R14, R5, 0x6 ;  /* 0x000000050e0f7211 */ /* 0x000fca00078e30ff */
[----:B-1----:R-:W-:-:S04]  /*3e70*/  IMAD R15, R15, UR5, R2 ;  /* 0x000000050f0f7c24 */ /* 0x002fc8000f8e0202 */
[----:B0-----:R-:W-:-:S05]  /*3e80*/  IMAD.WIDE R8, R15, 0x4, R8 ;  /* 0x000000040f087825 */ /* 0x001fca00078e0208 */
[----:B--2---:R2:W-:Y:S01]  /*3e90*/  STG.E desc[UR12][R8.64], R13 ;  /* 0x0000000d08007986 */ /* 0x0045e2000c10190c */
[----:B------:R-:W-:Y:S05]  /*3ea0*/  BRA `(.L_x_86) ;  /* 0x00000000002c7947 */ /* 0x000fea0003800000 */
.L_x_85:
[----:B------:R-:W-:-:S13]  /*3eb0*/  ISETP.GT.U32.AND P1, PT, R0, R5, PT ;  /* 0x000000050000720c */ /* 0x000fda0003f24070 */
[----:B012---:R-:W0:Y:S04]  /*3ec0*/  @!P1 LDS R9, [R3] ;  /* 0x0000000003099984 */ /* 0x007e280000000800 */
[----:B0-----:R1:W-:Y:S04]  /*3ed0*/  @!P1 STG.E desc[UR12][R10.64], R9 ;  /* 0x000000090a009986 */ /* 0x0013e8000c10190c */
[----:B------:R1:W-:Y:S01]  /*3ee0*/  @P1 STG.E desc[UR12][R10.64], RZ ;  /* 0x000000ff0a001986 */ /* 0x0003e2000c10190c */
[----:B------:R-:W-:Y:S05]  /*3ef0*/  BRA `(.L_x_86) ;  /* 0x0000000000187947 */ /* 0x000fea0003800000 */
.L_x_84:
[----:B012---:R-:W0:Y:S01]  /*3f00*/  LDC.64 R8, c[0x0][0x380] ;  /* 0x0000e000ff087b82 */ /* 0x007e220000000a00 */
[----:B------:R-:W1:Y:S01]  /*3f10*/  LDCU UR5, c[0x0][0x388] ;  /* 0x00007100ff0577ac */ /* 0x000e620008000800 */
[----:B------:R-:W-:-:S05]  /*3f20*/  LEA R13, R14, R5, 0x6 ;  /* 0x000000050e0d7211 */ /* 0x000fca00078e30ff */
[----:B-1----:R-:W-:-:S04]  /*3f30*/  IMAD R13, R13, UR5, R2 ;  /* 0x000000050d0d7c24 */ /* 0x002fc8000f8e0202 */
[----:B0-----:R-:W-:-:S05]  /*3f40*/  IMAD.WIDE R8, R13, 0x4, R8 ;  /* 0x000000040d087825 */ /* 0x001fca00078e0208 */
[----:B------:R0:W-:Y:S02]  /*3f50*/  STG.E desc[UR12][R8.64], RZ ;  /* 0x000000ff08007986 */ /* 0x0001e4000c10190c */
.L_x_86:
[----:B------:R-:W-:-:S09]  /*3f60*/  UISETP.NE.AND UP0, UPT, UR16, 0x2, UPT ;  /* 0x000000021000788c */ /* 0x000fd2000bf05270 */
[----:B------:R-:W-:Y:S05]  /*3f70*/  BRA.U !UP0, `(.L_x_80) ;  /* 0x0000000108607547 */ /* 0x000fea000b800000 */
[----:B------:R-:W-:-:S04]  /*3f80*/  IADD3 R4, PT, PT, R4, 0x2, RZ ;  /* 0x0000000204047810 */ /* 0x000fc80007ffe0ff */
[----:B------:R-:W-:-:S13]  /*3f90*/  ISETP.GE.U32.AND P1, PT, R4, UR9, PT ;  /* 0x0000000904007c0c */ /* 0x000fda000bf26070 */
[----:B------:R-:W-:Y:S05]  /*3fa0*/  @!P1 BRA `(.L_x_87) ;  /* 0x00000000003c9947 */ /* 0x000fea0003800000 */
[----:B------:R-:W-:-:S13]  /*3fb0*/  ISETP.NE.AND P1, PT, R4, UR9, PT ;  /* 0x0000000904007c0c */ /* 0x000fda000bf25270 */
[----:B------:R-:W-:Y:S05]  /*3fc0*/  @!P1 BRA `(.L_x_88) ;  /* 0x0000000000209947 */ /* 0x000fea0003800000 */
[----:B------:R-:W3:Y:S01]  /*3fd0*/  LDS R3, [R12+0x8000] ;  /* 0x008000000c037984 */ /* 0x000ee20000000800 */
[----:B012---:R-:W0:Y:S01]  /*3fe0*/  LDC.64 R8, c[0x0][0x380] ;  /* 0x0000e000ff087b82 */ /* 0x007e220000000a00 */
[----:B------:R-:W1:Y:S01]  /*3ff0*/  LDCU UR5, c[0x0][0x388] ;  /* 0x00007100ff0577ac */ /* 0x000e620008000800 */
[----:B------:R-:W-:-:S05]  /*4000*/  LEA R11, R4, R5, 0x6 ;  /* 0x00000005040b7211 */ /* 0x000fca00078e30ff */
[----:B-1----:R-:W-:-:S04]  /*4010*/  IMAD R11, R11, UR5, R2 ;  /* 0x000000050b0b7c24 */ /* 0x002fc8000f8e0202 */
[----:B0-----:R-:W-:-:S05]  /*4020*/  IMAD.WIDE R8, R11, 0x4, R8 ;  /* 0x000000040b087825 */ /* 0x001fca00078e0208 */
[----:B---3--:R0:W-:Y:S01]  /*4030*/  STG.E desc[UR12][R8.64], R3 ;  /* 0x0000000308007986 */ /* 0x0081e2000c10190c */
[----:B------:R-:W-:Y:S05]  /*4040*/  BRA `(.L_x_80) ;  /* 0x00000000002c7947 */ /* 0x000fea0003800000 */
.L_x_88:
[----:B------:R-:W-:-:S13]  /*4050*/  ISETP.GT.U32.AND P1, PT, R0, R5, PT ;  /* 0x000000050000720c */ /* 0x000fda0003f24070 */
[----:B------:R-:W3:Y:S04]  /*4060*/  @!P1 LDS R3, [R3] ;  /* 0x0000000003039984 */ /* 0x000ee80000000800 */
[----:B---3--:R4:W-:Y:S04]  /*4070*/  @!P1 STG.E desc[UR12][R10.64], R3 ;  /* 0x000000030a009986 */ /* 0x0089e8000c10190c */
[----:B------:R4:W-:Y:S01]  /*4080*/  @P1 STG.E desc[UR12][R10.64], RZ ;  /* 0x000000ff0a001986 */ /* 0x0009e2000c10190c */
[----:B------:R-:W-:Y:S05]  /*4090*/  BRA `(.L_x_80) ;  /* 0x0000000000187947 */ /* 0x000fea0003800000 */
.L_x_87:
[----:B012---:R-:W0:Y:S01]  /*40a0*/  LDC.64 R8, c[0x0][0x380] ;  /* 0x0000e000ff087b82 */ /* 0x007e220000000a00 */
[----:B------:R-:W1:Y:S01]  /*40b0*/  LDCU UR5, c[0x0][0x388] ;  /* 0x00007100ff0577ac */ /* 0x000e620008000800 */
[----:B------:R-:W-:-:S05]  /*40c0*/  LEA R3, R4, R5, 0x6 ;  /* 0x0000000504037211 */ /* 0x000fca00078e30ff */
[----:B-1----:R-:W-:-:S04]  /*40d0*/  IMAD R3, R3, UR5, R2 ;  /* 0x0000000503037c24 */ /* 0x002fc8000f8e0202 */
[----:B0-----:R-:W-:-:S05]  /*40e0*/  IMAD.WIDE R8, R3, 0x4, R8 ;  /* 0x0000000403087825 */ /* 0x001fca00078e0208 */
[----:B------:R3:W-:Y:S02]  /*40f0*/  STG.E desc[UR12][R8.64], RZ ;  /* 0x000000ff08007986 */ /* 0x0007e4000c10190c */
.L_x_80:
[----:B------:R-:W-:Y:S01]  /*4100*/  BAR.SYNC.DEFER_BLOCKING 0x0 ;  /* 0x0000000000007b1d */ /* 0x000fe20000010000 */
[----:B------:R-:W-:-:S09]  /*4110*/  UISETP.NE.AND UP0, UPT, UR4, UR6, UPT ;  /* 0x000000060400728c */ /* 0x000fd2000bf05270 */
[----:B------:R-:W-:Y:S05]  /*4120*/  BRA.U UP0, `(.L_x_89) ;  /* 0xffffffc1008c7547 */ /* 0x000fea000b83ffff */
[----:B------:R-:W-:Y:S05]  /*4130*/  EXIT ;  /* 0x000000000000794d */ /* 0x000fea0003800000 */
        .weak           $__internal_0_$__cuda_sm20_sqrt_rn_f32_slowpath
        .type           $__internal_0_$__cuda_sm20_sqrt_rn_f32_slowpath,@function
        .size           $__internal_0_$__cuda_sm20_sqrt_rn_f32_slowpath,($__internal_1_$__cuda_sm3x_div_rn_noftz_f32_slowpath - $__internal_0_$__cuda_sm20_sqrt_rn_f32_slowpath)
$__internal_0_$__cuda_sm20_sqrt_rn_f32_slowpath:
[----:B------:R-:W-:-:S13]  /*4140*/  LOP3.LUT P1, RZ, R3, 0x7fffffff, RZ, 0xc0, !PT ;  /* 0x7fffffff03ff7812 */ /* 0x000fda000782c0ff */
[----:B------:R-:W-:Y:S01]  /*4150*/  @!P1 MOV R4, R3 ;  /* 0x0000000300049202 */ /* 0x000fe20000000f00 */
[----:B------:R-:W-:Y:S06]  /*4160*/  @!P1 BRA `(.L_x_90) ;  /* 0x0000000000409947 */ /* 0x000fec0003800000 */
[----:B------:R-:W-:-:S13]  /*4170*/  FSETP.GEU.FTZ.AND P1, PT, R3, RZ, PT ;  /* 0x000000ff0300720b */ /* 0x000fda0003f3e000 */
[----:B------:R-:W-:Y:S01]  /*4180*/  @!P1 MOV R4, 0x7fffffff ;  /* 0x7fffffff00049802 */ /* 0x000fe20000000f00 */
[----:B------:R-:W-:Y:S06]  /*4190*/  @!P1 BRA `(.L_x_90) ;  /* 0x0000000000349947 */ /* 0x000fec0003800000 */
[----:B------:R-:W-:-:S13]  /*41a0*/  FSETP.GTU.FTZ.AND P1, PT, |R3|, +INF , PT ;  /* 0x7f8000000300780b */ /* 0x000fda0003f3c200 */
[----:B------:R-:W-:Y:S01]  /*41b0*/  @P1 FADD.FTZ R4, R3, 1 ;  /* 0x3f80000003041421 */ /* 0x000fe20000010000 */
[----:B------:R-:W-:Y:S06]  /*41c0*/  @P1 BRA `(.L_x_90) ;  /* 0x0000000000281947 */ /* 0x000fec0003800000 */
[----:B------:R-:W-:-:S13]  /*41d0*/  FSETP.NEU.FTZ.AND P1, PT, |R3|, +INF , PT ;  /* 0x7f8000000300780b */ /* 0x000fda0003f3d200 */
[----:B------:R-:W-:-:S04]  /*41e0*/  @P1 FFMA R8, R3, 1.84467440737095516160e+19, RZ ;  /* 0x5f80000003081823 */ /* 0x000fc800000000ff */
[----:B------:R-:W0:Y:S02]  /*41f0*/  @P1 MUFU.RSQ R9, R8 ;  /* 0x0000000800091308 */ /* 0x000e240000001400 */
[----:B0-----:R-:W-:Y:S01]  /*4200*/  @P1 FMUL.FTZ R15, R8, R9 ;  /* 0x00000009080f1220 */ /* 0x001fe20000410000 */
[----:B------:R-:W-:-:S03]  /*4210*/  @P1 FMUL.FTZ R9, R9, 0.5 ;  /* 0x3f00000009091820 */ /* 0x000fc60000410000 */
[----:B------:R-:W-:-:S04]  /*4220*/  @P1 FADD.FTZ R4, -R15, -RZ ;  /* 0x800000ff0f041221 */ /* 0x000fc80000010100 */
[----:B------:R-:W-:Y:S01]  /*4230*/  @P1 FFMA R14, R15, R4, R8 ;  /* 0x000000040f0e1223 */ /* 0x000fe20000000008 */
[----:B------:R-:W-:-:S03]  /*4240*/  @!P1 MOV R4, R3 ;  /* 0x0000000300049202 */ /* 0x000fc60000000f00 */
[----:B------:R-:W-:-:S04]  /*4250*/  @P1 FFMA R9, R14, R9, R15 ;  /* 0x000000090e091223 */ /* 0x000fc8000000000f */
[----:B------:R-:W-:-:S07]  /*4260*/  @P1 FMUL.FTZ R4, R9, 2.3283064365386962891e-10 ;  /* 0x2f80000009041820 */ /* 0x000fce0000410000 */
.L_x_90:
[----:B------:R-:W-:Y:S01]  /*4270*/  HFMA2 R9, -RZ, RZ, 0, 0 ;  /* 0x00000000ff097431 */ /* 0x000fe200000001ff */
[----:B------:R-:W-:Y:S02]  /*4280*/  MOV R8, R16 ;  /* 0x0000001000087202 */ /* 0x000fe40000000f00 */
[----:B------:R-:W-:Y:S02]  /*4290*/  MOV R3, R4 ;  /* 0x0000000400037202 */ /* 0x000fe40000000f00 */
[----:B------:R-:W-:Y:S05]  /*42a0*/  RET.REL.NODEC R8 `(_Z19left_looking_kernelPfi) ;  /* 0xffffffbc08547950 */ /* 0x000fea0003c3ffff */
        .weak           $__internal_1_$__cuda_sm3x_div_rn_noftz_f32_slowpath
        .type           $__internal_1_$__cuda_sm3x_div_rn_noftz_f32_slowpath,@function
        .size           $__internal_1_$__cuda_sm3x_div_rn_noftz_f32_slowpath,(.L_x_104 - $__internal_1_$__cuda_sm3x_div_rn_noftz_f32_slowpath)
$__internal_1_$__cuda_sm3x_div_rn_noftz_f32_slowpath:
[----:B------:R-:W-:Y:S01]  /*42b0*/  SHF.R.U32.HI R9, RZ, 0x17, R4 ;  /* 0x00000017ff097819 */ /* 0x000fe20000011604 */
[----:B------:R-:W-:Y:S01]  /*42c0*/  BSSY.RECONVERGENT B0, `(.L_x_91) ;  /* 0x0000062000007945 */ /* 0x000fe20003800200 */
[----:B------:R-:W-:Y:S02]  /*42d0*/  SHF.R.U32.HI R15, RZ, 0x17, R3 ;  /* 0x00000017ff0f7819 */ /* 0x000fe40000011603 */
[----:B------:R-:W-:Y:S02]  /*42e0*/  LOP3.LUT R9, R9, 0xff, RZ, 0xc0, !PT ;  /* 0x000000ff09097812 */ /* 0x000fe400078ec0ff */
[----:B------:R-:W-:Y:S02]  /*42f0*/  LOP3.LUT R15, R15, 0xff, RZ, 0xc0, !PT ;  /* 0x000000ff0f0f7812 */ /* 0x000fe400078ec0ff */
[----:B------:R-:W-:Y:S02]  /*4300*/  IADD3 R17, PT, PT, R9, -0x1, RZ ;  /* 0xffffffff09117810 */ /* 0x000fe40007ffe0ff */
[----:B------:R-:W-:-:S02]  /*4310*/  IADD3 R16, PT, PT, R15, -0x1, RZ ;  /* 0xffffffff0f107810 */ /* 0x000fc40007ffe0ff */
[----:B------:R-:W-:-:S04]  /*4320*/  ISETP.GT.U32.AND P1, PT, R17, 0xfd, PT ;  /* 0x000000fd1100780c */ /* 0x000fc80003f24070 */
[----:B------:R-:W-:-:S13]  /*4330*/  ISETP.GT.U32.OR P1, PT, R16, 0xfd, P1 ;  /* 0x000000fd1000780c */ /* 0x000fda0000f24470 */
[----:B------:R-:W-:Y:S01]  /*4340*/  @!P1 MOV R14, RZ ;  /* 0x000000ff000e9202 */ /* 0x000fe20000000f00 */
[----:B------:R-:W-:Y:S06]  /*4350*/  @!P1 BRA `(.L_x_92) ;  /* 0x00000000005c9947 */ /* 0x000fec0003800000 */
[----:B------:R-:W-:Y:S02]  /*4360*/  FSETP.GTU.FTZ.AND P1, PT, |R3|, +INF , PT ;  /* 0x7f8000000300780b */ /* 0x000fe40003f3c200 */
[----:B------:R-:W-:-:S04]  /*4370*/  FSETP.GTU.FTZ.AND P2, PT, |R4|, +INF , PT ;  /* 0x7f8000000400780b */ /* 0x000fc80003f5c200 */
[----:B------:R-:W-:-:S13]  /*4380*/  PLOP3.LUT P1, PT, P1, P2, PT, 0xf8, 0x8f ;  /* 0x00000000008f781c */ /* 0x000fda0000f25f70 */
[----:B------:R-:W-:Y:S05]  /*4390*/  @P1 BRA `(.L_x_93) ;  /* 0x00000004004c1947 */ /* 0x000fea0003800000 */
[----:B------:R-:W-:-:S13]  /*43a0*/  LOP3.LUT P1, RZ, R4, 0x7fffffff, R3, 0xc8, !PT ;  /* 0x7fffffff04ff7812 */ /* 0x000fda000782c803 */
[----:B------:R-:W-:Y:S05]  /*43b0*/  @!P1 BRA `(.L_x_94) ;  /* 0x00000004003c9947 */ /* 0x000fea0003800000 */
[C---:B------:R-:W-:Y:S02]  /*43c0*/  FSETP.NEU.FTZ.AND P4, PT, |R3|.reuse, +INF , PT ;  /* 0x7f8000000300780b */ /* 0x040fe40003f9d200 */
[----:B------:R-:W-:Y:S02]  /*43d0*/  FSETP.NEU.FTZ.AND P2, PT, |R4|, +INF , PT ;  /* 0x7f8000000400780b */ /* 0x000fe40003f5d200 */
[----:B------:R-:W-:-:S11]  /*43e0*/  FSETP.NEU.FTZ.AND P1, PT, |R3|, +INF , PT ;  /* 0x7f8000000300780b */ /* 0x000fd60003f3d200 */
[----:B------:R-:W-:Y:S05]  /*43f0*/  @!P2 BRA !P4, `(.L_x_94) ;  /* 0x00000004002ca947 */ /* 0x000fea0006000000 */
[----:B------:R-:W-:-:S04]  /*4400*/  LOP3.LUT P4, RZ, R3, 0x7fffffff, RZ, 0xc0, !PT ;  /* 0x7fffffff03ff7812 */ /* 0x000fc8000788c0ff */
[----:B------:R-:W-:-:S13]  /*4410*/  PLOP3.LUT P2, PT, P2, P4, PT, 0x2f, 0xf2 ;  /* 0x0000000000f2781c */ /* 0x000fda0001748577 */
[----:B------:R-:W-:Y:S05]  /*4420*/  @P2 BRA `(.L_x_95) ;  /* 0x0000000400182947 */ /* 0x000fea0003800000 */
[----:B------:R-:W-:-:S04]  /*4430*/  LOP3.LUT P2, RZ, R4, 0x7fffffff, RZ, 0xc0, !PT ;  /* 0x7fffffff04ff7812 */ /* 0x000fc8000784c0ff */
[----:B------:R-:W-:-:S13]  /*4440*/  PLOP3.LUT P1, PT, P1, P2, PT, 0x2f, 0xf2 ;  /* 0x0000000000f2781c */ /* 0x000fda0000f24577 */
[----:B------:R-:W-:Y:S05]  /*4450*/  @P1 BRA `(.L_x_96) ;  /* 0x0000000400001947 */ /* 0x000fea0003800000 */
[----:B------:R-:W-:Y:S02]  /*4460*/  ISETP.GE.AND P1, PT, R16, RZ, PT ;  /* 0x000000ff1000720c */ /* 0x000fe40003f26270 */
[----:B------:R-:W-:-:S11]  /*4470*/  ISETP.GE.AND P2, PT, R17, RZ, PT ;  /* 0x000000ff1100720c */ /* 0x000fd60003f46270 */
[----:B------:R-:W-:Y:S01]  /*4480*/  @P1 MOV R14, RZ ;  /* 0x000000ff000e1202 */ /* 0x000fe20000000f00 */
[----:B------:R-:W-:Y:S01]  /*4490*/  @!P1 FFMA R3, R3, 1.84467440737095516160e+19, RZ ;  /* 0x5f80000003039823 */ /* 0x000fe200000000ff */
[----:B------:R-:W-:Y:S01]  /*44a0*/  @!P1 MOV R14, 0xffffffc0 ;  /* 0xffffffc0000e9802 */ /* 0x000fe20000000f00 */
[----:B------:R-:W-:-:S03]  /*44b0*/  @!P2 FFMA R4, R4, 1.84467440737095516160e+19, RZ ;  /* 0x5f8000000404a823 */ /* 0x000fc600000000ff */
[----:B------:R-:W-:-:S07]  /*44c0*/  @!P2 IADD3 R14, PT, PT, R14, 0x40, RZ ;  /* 0x000000400e0ea810 */ /* 0x000fce0007ffe0ff */
.L_x_92:
[----:B------:R-:W-:Y:S01]  /*44d0*/  LEA R17, R9, 0xc0800000, 0x17 ;  /* 0xc080000009117811 */ /* 0x000fe200078eb8ff */
[----:B------:R-:W-:Y:S03]  /*44e0*/  BSSY.RECONVERGENT B1, `(.L_x_97) ;  /* 0x0000036000017945 */ /* 0x000fe60003800200 */
[----:B------:R-:W-:Y:S02]  /*44f0*/  IADD3 R17, PT, PT, -R17, R4, RZ ;  /* 0x0000000411117210 */ /* 0x000fe40007ffe1ff */
[----:B------:R-:W-:Y:S02]  /*4500*/  IADD3 R4, PT, PT, R15, -0x7f, RZ ;  /* 0xffffff810f047810 */ /* 0x000fe40007ffe0ff */
[----:B------:R-:W0:Y:S01]  /*4510*/  MUFU.RCP R19, R17 ;  /* 0x0000001100137308 */ /* 0x000e220000001000 */
[----:B------:R-:W-:Y:S01]  /*4520*/  FADD.FTZ R16, -R17, -RZ ;  /* 0x800000ff11107221 */ /* 0x000fe20000010100 */
[C---:B------:R-:W-:Y:S01]  /*4530*/  IADD3 R9, PT, PT, R4.reuse, 0x7f, -R9 ;  /* 0x0000007f04097810 */ /* 0x040fe20007ffe809 */
[----:B------:R-:W-:-:S03]  /*4540*/  IMAD R3, R4, -0x800000, R3 ;  /* 0xff80000004037824 */ /* 0x000fc600078e0203 */
[----:B------:R-:W-:Y:S01]  /*4550*/  IADD3 R9, PT, PT, R9, R14, RZ ;  /* 0x0000000e09097210 */ /* 0x000fe20007ffe0ff */
[----:B0-----:R-:W-:-:S04]  /*4560*/  FFMA R18, R19, R16, 1 ;  /* 0x3f80000013127423 */ /* 0x001fc80000000010 */
[----:B------:R-:W-:-:S04]  /*4570*/  FFMA R18, R19, R18, R19 ;  /* 0x0000001213127223 */ /* 0x000fc80000000013 */
[----:B------:R-:W-:-:S04]  /*4580*/  FFMA R15, R3, R18, RZ ;  /* 0x00000012030f7223 */ /* 0x000fc800000000ff */
[----:B------:R-:W-:-:S04]  /*4590*/  FFMA R19, R16, R15, R3 ;  /* 0x0000000f10137223 */ /* 0x000fc80000000003 */
[----:B------:R-:W-:-:S04]  /*45a0*/  FFMA R15, R18, R19, R15 ;  /* 0x00000013120f7223 */ /* 0x000fc8000000000f */
[----:B------:R-:W-:-:S04]  /*45b0*/  FFMA R16, R16, R15, R3 ;  /* 0x0000000f10107223 */ /* 0x000fc80000000003 */
[----:B------:R-:W-:-:S05]  /*45c0*/  FFMA R3, R18, R16, R15 ;  /* 0x0000001012037223 */ /* 0x000fca000000000f */
[----:B------:R-:W-:-:S04]  /*45d0*/  SHF.R.U32.HI R4, RZ, 0x17, R3 ;  /* 0x00000017ff047819 */ /* 0x000fc80000011603 */
[----:B------:R-:W-:-:S04]  /*45e0*/  LOP3.LUT R4, R4, 0xff, RZ, 0xc0, !PT ;  /* 0x000000ff04047812 */ /* 0x000fc800078ec0ff */
[----:B------:R-:W-:-:S04]  /*45f0*/  IADD3 R4, PT, PT, R4, R9, RZ ;  /* 0x0000000904047210 */ /* 0x000fc80007ffe0ff */
[----:B------:R-:W-:-:S04]  /*4600*/  IADD3 R14, PT, PT, R4, -0x1, RZ ;  /* 0xffffffff040e7810 */ /* 0x000fc80007ffe0ff */
[----:B------:R-:W-:-:S13]  /*4610*/  ISETP.GE.U32.AND P1, PT, R14, 0xfe, PT ;  /* 0x000000fe0e00780c */ /* 0x000fda0003f26070 */
[----:B------:R-:W-:Y:S05]  /*4620*/  @!P1 BRA `(.L_x_98) ;  /* 0x0000000000809947 */ /* 0x000fea0003800000 */
[----:B------:R-:W-:-:S13]  /*4630*/  ISETP.GT.AND P1, PT, R4, 0xfe, PT ;  /* 0x000000fe0400780c */ /* 0x000fda0003f24270 */
[----:B------:R-:W-:Y:S05]  /*4640*/  @P1 BRA `(.L_x_99) ;  /* 0x00000000006c1947 */ /* 0x000fea0003800000 */
[----:B------:R-:W-:-:S13]  /*4650*/  ISETP.GE.AND P1, PT, R4, 0x1, PT ;  /* 0x000000010400780c */ /* 0x000fda0003f26270 */
[----:B------:R-:W-:Y:S05]  /*4660*/  @P1 BRA `(.L_x_100) ;  /* 0x0000000000741947 */ /* 0x000fea0003800000 */
[----:B------:R-:W-:Y:S02]  /*4670*/  ISETP.GE.AND P1, PT, R4, -0x18, PT ;  /* 0xffffffe80400780c */ /* 0x000fe40003f26270 */
[----:B------:R-:W-:-:S11]  /*4680*/  LOP3.LUT R3, R3, 0x80000000, RZ, 0xc0, !PT ;  /* 0x8000000003037812 */ /* 0x000fd600078ec0ff */
[----:B------:R-:W-:Y:S05]  /*4690*/  @!P1 BRA `(.L_x_100) ;  /* 0x0000000000689947 */ /* 0x000fea0003800000 */
[-CC-:B------:R-:W-:Y:S01]  /*46a0*/  FFMA.RZ R9, R18, R16.reuse, R15.reuse ;  /* 0x0000001012097223 */ /* 0x180fe2000000c00f */
[C---:B------:R-:W-:Y:S02]  /*46b0*/  ISETP.NE.AND P4, PT, R4.reuse, RZ, PT ;  /* 0x000000ff0400720c */ /* 0x040fe40003f85270 */
[----:B------:R-:W-:Y:S02]  /*46c0*/  ISETP.NE.AND P2, PT, R4, RZ, PT ;  /* 0x000000ff0400720c */ /* 0x000fe40003f45270 */
[----:B------:R-:W-:Y:S01]  /*46d0*/  LOP3.LUT R14, R9, 0x7fffff, RZ, 0xc0, !PT ;  /* 0x007fffff090e7812 */ /* 0x000fe200078ec0ff */
[CCC-:B------:R-:W-:Y:S01]  /*46e0*/  FFMA.RP R9, R18.reuse, R16.reuse, R15.reuse ;  /* 0x0000001012097223 */ /* 0x1c0fe2000000800f */
[----:B------:R-:W-:Y:S01]  /*46f0*/  FFMA.RM R16, R18, R16, R15 ;  /* 0x0000001012107223 */ /* 0x000fe2000000400f */
[----:B------:R-:W-:Y:S02]  /*4700*/  IADD3 R15, PT, PT, R4, 0x20, RZ ;  /* 0x00000020040f7810 */ /* 0x000fe40007ffe0ff */
[----:B------:R-:W-:-:S02]  /*4710*/  LOP3.LUT R14, R14, 0x800000, RZ, 0xfc, !PT ;  /* 0x008000000e0e7812 */ /* 0x000fc400078efcff */
[----:B------:R-:W-:Y:S02]  /*4720*/  IADD3 R4, PT, PT, -R4, RZ, RZ ;  /* 0x000000ff04047210 */ /* 0x000fe40007ffe1ff */
[----:B------:R-:W-:Y:S02]  /*4730*/  SHF.L.U32 R15, R14, R15, RZ ;  /* 0x0000000f0e0f7219 */ /* 0x000fe400000006ff */
[----:B------:R-:W-:Y:S02]  /*4740*/  FSETP.NEU.FTZ.AND P1, PT, R9, R16, PT ;  /* 0x000000100900720b */ /* 0x000fe40003f3d000 */
[----:B------:R-:W-:Y:S02]  /*4750*/  SEL R9, R4, RZ, P4 ;  /* 0x000000ff04097207 */ /* 0x000fe40002000000 */
[----:B------:R-:W-:Y:S02]  /*4760*/  ISETP.NE.AND P2, PT, R15, RZ, P2 ;  /* 0x000000ff0f00720c */ /* 0x000fe40001745270 */
[----:B------:R-:W-:-:S02]  /*4770*/  SHF.R.U32.HI R9, RZ, R9, R14 ;  /* 0x00000009ff097219 */ /* 0x000fc4000001160e */
[----:B------:R-:W-:Y:S02]  /*4780*/  PLOP3.LUT P1, PT, P1, P2, PT, 0xf8, 0x8f ;  /* 0x00000000008f781c */ /* 0x000fe40000f25f70 */
[----:B------:R-:W-:Y:S02]  /*4790*/  SHF.R.U32.HI R15, RZ, 0x1, R9 ;  /* 0x00000001ff0f7819 */ /* 0x000fe40000011609 */
[----:B------:R-:W-:-:S04]  /*47a0*/  SEL R4, RZ, 0x1, !P1 ;  /* 0x00000001ff047807 */ /* 0x000fc80004800000 */
[----:B------:R-:W-:-:S04]  /*47b0*/  LOP3.LUT R4, R4, 0x1, R15, 0xf8, !PT ;  /* 0x0000000104047812 */ /* 0x000fc800078ef80f */
[----:B------:R-:W-:-:S04]  /*47c0*/  LOP3.LUT R4, R4, R9, RZ, 0xc0, !PT ;  /* 0x0000000904047212 */ /* 0x000fc800078ec0ff */
[----:B------:R-:W-:-:S04]  /*47d0*/  IADD3 R4, PT, PT, R15, R4, RZ ;  /* 0x000000040f047210 */ /* 0x000fc80007ffe0ff */
[----:B------:R-:W-:Y:S01]  /*47e0*/  LOP3.LUT R3, R4, R3, RZ, 0xfc, !PT ;  /* 0x0000000304037212 */ /* 0x000fe200078efcff */
[----:B------:R-:W-:Y:S06]  /*47f0*/  BRA `(.L_x_100) ;  /* 0x0000000000107947 */ /* 0x000fec0003800000 */
.L_x_99:
[----:B------:R-:W-:-:S04]  /*4800*/  LOP3.LUT R3, R3, 0x80000000, RZ, 0xc0, !PT ;  /* 0x8000000003037812 */ /* 0x000fc800078ec0ff */
[----:B------:R-:W-:Y:S01]  /*4810*/  LOP3.LUT R3, R3, 0x7f800000, RZ, 0xfc, !PT ;  /* 0x7f80000003037812 */ /* 0x000fe200078efcff */
[----:B------:R-:W-:Y:S06]  /*4820*/  BRA `(.L_x_100) ;  /* 0x0000000000047947 */ /* 0x000fec0003800000 */
.L_x_98:
[----:B------:R-:W-:-:S07]  /*4830*/  LEA R3, R9, R3, 0x17 ;  /* 0x0000000309037211 */ /* 0x000fce00078eb8ff */
.L_x_100:
[----:B------:R-:W-:Y:S05]  /*4840*/  BSYNC.RECONVERGENT B1 ;  /* 0x0000000000017941 */ /* 0x000fea0003800200 */
.L_x_97:
[----:B------:R-:W-:Y:S05]  /*4850*/  BRA `(.L_x_101) ;  /* 0x0000000000207947 */ /* 0x000fea0003800000 */
.L_x_96:
[----:B------:R-:W-:-:S04]  /*4860*/  LOP3.LUT R3, R4, 0x80000000, R3, 0x48, !PT ;  /* 0x8000000004037812 */ /* 0x000fc800078e4803 */
[----:B------:R-:W-:Y:S01]  /*4870*/  LOP3.LUT R3, R3, 0x7f800000, RZ, 0xfc, !PT ;  /* 0x7f80000003037812 */ /* 0x000fe200078efcff */
[----:B------:R-:W-:Y:S06]  /*4880*/  BRA `(.L_x_101) ;  /* 0x0000000000147947 */ /* 0x000fec0003800000 */
.L_x_95:
[----:B------:R-:W-:Y:S01]  /*4890*/  LOP3.LUT R3, R4, 0x80000000, R3, 0x48, !PT ;  /* 0x8000000004037812 */ /* 0x000fe200078e4803 */
[----:B------:R-:W-:Y:S06]  /*48a0*/  BRA `(.L_x_101) ;  /* 0x00000000000c7947 */ /* 0x000fec0003800000 */
.L_x_94:
[----:B------:R-:W0:Y:S01]  /*48b0*/  MUFU.RSQ R3, -QNAN ;  /* 0xffc0000000037908 */ /* 0x000e220000001400 */
[----:B------:R-:W-:Y:S05]  /*48c0*/  BRA `(.L_x_101) ;  /* 0x0000000000047947 */ /* 0x000fea0003800000 */
.L_x_93:
[----:B------:R-:W-:-:S07]  /*48d0*/  FADD.FTZ R3, R3, R4 ;  /* 0x0000000403037221 */ /* 0x000fce0000010000 */
.L_x_101:
[----:B------:R-:W-:Y:S05]  /*48e0*/  BSYNC.RECONVERGENT B0 ;  /* 0x0000000000007941 */ /* 0x000fea0003800200 */
.L_x_91:
[----:B------:R-:W-:-:S04]  /*48f0*/  HFMA2 R9, -RZ, RZ, 0, 0 ;  /* 0x00000000ff097431 */ /* 0x000fc800000001ff */
[----:B0-----:R-:W-:Y:S05]  /*4900*/  RET.REL.NODEC R8 `(_Z19left_looking_kernelPfi) ;  /* 0xffffffb408bc7950 */ /* 0x001fea0003c3ffff */
.L_x_102:
[----:B------:R-:W-:-:S00]  /*4910*/  BRA `(.L_x_102) ;  /* 0xfffffffc00fc7947 */ /* 0x000fc0000383ffff */
[----:B------:R-:W-:-:S00]  /*4920*/  NOP ;  /* 0x0000000000007918 */ /* 0x000fc00000000000 */
        /* <DEDUP_REMOVED lines=13> */
.L_x_104:


//--------------------- .nv.shared._Z19left_looking_kernelPfi --------------------------
	.section	.nv.shared._Z19left_looking_kernelPfi,"aw",@nobits
	.sectionflags	@""
	.align	16
	.zero		1024


//--------------------- .nv.shared.reserved.0     --------------------------
	.section	.nv.shared.reserved.0,"aw",@nobits
	.weak		__nv_reservedSMEM_offset_0_alias
	.size		__nv_reservedSMEM_offset_0_alias, 0, 64
	.other		__nv_reservedSMEM_offset_0_alias,@"STO_CUDA_RESERVED_SHARED STV_DEFAULT"
__nv_reservedSMEM_offset_0_alias:
	.zero		0
	.zero		64


//--------------------- .nv.constant0._Z19left_looking_kernelPfi --------------------------
	.section	.nv.constant0._Z19left_looking_kernelPfi,"a",@progbits
	.sectionflags	@""
	.align	4
.nv.constant0._Z19left_looking_kernelPfi:
	.zero		908


//--------------------- SYMBOLS --------------------------

	.type		.nv.reservedSmem.offset0,@object
	.size		.nv.reservedSmem.offset0,0x4
	.type		.nv.reservedSmem.cap,@object
	.size		.nv.reservedSmem.cap,0x4
